// auto-generated by cutlass_sweep.gemm — config: {"arch": "sm_90", "cluster_m": 1, "cluster_n": 1, "dtype": "e5m2", "dtype_b": "e5m2", "layout": "nt", "stages": 0, "tile_k": 128, "tile_m": 128, "tile_n": 128}
#include "cutlass/cutlass.h"
#include "cutlass/gemm/collective/collective_builder.hpp"
#include "cutlass/gemm/device/gemm_universal_adapter.h"
#include "cutlass/gemm/kernel/gemm_universal.hpp"
#include "cutlass/epilogue/collective/collective_builder.hpp"

using ElemA = cutlass::float_e5m2_t;
using ElemB = cutlass::float_e5m2_t;
using ElemCD = cutlass::float_e5m2_t;
using Acc  = float;
using TileShape    = cute::Shape<cute::_128, cute::_128, cute::_128>;
using ClusterShape = cute::Shape<cute::_1, cute::_1, cute::_1>;

using CollectiveEpilogue = typename cutlass::epilogue::collective::CollectiveBuilder<
    cutlass::arch::Sm90, cutlass::arch::OpClassTensorOp,
    TileShape, ClusterShape,
    cutlass::epilogue::collective::EpilogueTileAuto,
    Acc, Acc,
    ElemCD, cutlass::layout::RowMajor, 128 / cutlass::sizeof_bits<ElemCD>::value,
    ElemCD, cutlass::layout::RowMajor, 128 / cutlass::sizeof_bits<ElemCD>::value,
    cutlass::epilogue::collective::EpilogueScheduleAuto
  >::CollectiveOp;

using CollectiveMainloop = typename cutlass::gemm::collective::CollectiveBuilder<
    cutlass::arch::Sm90, cutlass::arch::OpClassTensorOp,
    ElemA, cutlass::layout::RowMajor, 128 / cutlass::sizeof_bits<ElemA>::value,
    ElemB, cutlass::layout::ColumnMajor, 128 / cutlass::sizeof_bits<ElemB>::value,
    Acc,
    TileShape, ClusterShape,
    cutlass::gemm::collective::StageCountAutoCarveout<static_cast<int>(sizeof(typename CollectiveEpilogue::SharedStorage))>,
    cutlass::gemm::collective::KernelScheduleAuto
  >::CollectiveOp;

using GemmKernel = cutlass::gemm::kernel::GemmUniversal<
    cute::Shape<int,int,int,int>,
    CollectiveMainloop,
    CollectiveEpilogue
>;
using Gemm = cutlass::gemm::device::GemmUniversalAdapter<GemmKernel>;

// Force the device kernel symbol into the cubin without needing a host main.
auto* _anchor = &cutlass::device_kernel<GemmKernel>;


// ===== COMPILED SASS (sm_90a) =====

	.target	sm_90a

	.elftype	@"ET_EXEC"


//--------------------- .note.nv.tkinfo           --------------------------
	.section	.note.nv.tkinfo,"",@"SHT_NOTE"
	.sectionflags	@"SHF_NOTE_NV_TKINFO"
	.tkinfo
        /*0018*/ 	.word	0x00000002
        /*0030*/ 	.string	""
        /*0030*/ 	.string	"ptxas"
        /*0030*/ 	.string	"Cuda compilation tools, release 13.0, V13.0.88"
        /*0030*/ 	.string	"Build cuda_13.0.r13.0/compiler.36424714_0"
        /*0030*/ 	.string	"-arch sm_90a -m 64 "



//--------------------- .note.nv.cuinfo           --------------------------
	.section	.note.nv.cuinfo,"",@"SHT_NOTE"
	.sectionflags	@"SHF_NOTE_NV_CUINFO"
        /*0018*/ 	.short	0x0002
        /*001a*/ 	.short	0x005a
        /*001c*/ 	.short	0x0082
	.zero		2


//--------------------- .nv.info                  --------------------------
	.section	.nv.info,"",@"SHT_CUDA_INFO"
	.align	4


	//----- nvinfo : EIATTR_REGCOUNT
	.align		4
        /*0000*/ 	.byte	0x04, 0x2f
        /*0002*/ 	.short	(.L_12 - .L_11)
	.align		4
.L_11:
        /*0004*/ 	.word	index@(_ZN7cutlass13device_kernelINS_4gemm6kernel13GemmUniversalIN4cute5tupleIJiiiiEEENS1_10collective13CollectiveMmaINS1_37MainloopSm90TmaGmmaWarpSpecializedFP8ILi7ENS5_IJNS4_1CILi1EEESB_SB_EEENS1_35KernelTmaWarpSpecializedCooperativeEEENS5_IJNSA_ILi128EEESF_SF_EEENS_12float_e5m2_tENS5_IJlSB_lEEESH_SI_NS4_8TiledMMAINS4_8MMA_AtomIJNS4_4SM904GMMA31MMA_64x128x32_F32E5M2E5M2_SS_TNILNSM_7ScaleInE1ELSO_1EEEEEENS4_6LayoutINS5_IJNSA_ILi2EEESB_SB_EEENS5_IJSB_NSA_ILi0EEESU_EEEEENS5_IJNS4_10UnderscoreESX_SX_EEEEENS4_13SM90_TMA_LOADENS4_14ComposedLayoutINS4_7SwizzleILi3ELi4ELi3EEENS4_18smem_ptr_flag_bitsILi8EEENSR_INS5_IJNSA_ILi8EEESF_EEENS5_IJSF_SB_EEEEEEEvNS4_8identityES10_S1A_vS1B_EENS_8epilogue10collective6detail29Sm90TmaWarpSpecializedAdapterINS1E_15DefaultEpilogueISH_SI_SI_NS1D_6thread17LinearCombinationISH_Li1EffLNS1I_9ScaleType4KindE0ELNS_15FloatRoundStyleE2ESH_EENS1_15EpilogueDefaultEEEEEvvEEEEvNT_6ParamsE)
        /*0008*/ 	.word	0x000000a8


	//----- nvinfo : EIATTR_FRAME_SIZE
	.align		4
.L_12:
        /*000c*/ 	.byte	0x04, 0x11
        /*000e*/ 	.short	(.L_14 - .L_13)
	.align		4
.L_13:
        /*0010*/ 	.word	index@(_ZN7cutlass13device_kernelINS_4gemm6kernel13GemmUniversalIN4cute5tupleIJiiiiEEENS1_10collective13CollectiveMmaINS1_37MainloopSm90TmaGmmaWarpSpecializedFP8ILi7ENS5_IJNS4_1CILi1EEESB_SB_EEENS1_35KernelTmaWarpSpecializedCooperativeEEENS5_IJNSA_ILi128EEESF_SF_EEENS_12float_e5m2_tENS5_IJlSB_lEEESH_SI_NS4_8TiledMMAINS4_8MMA_AtomIJNS4_4SM904GMMA31MMA_64x128x32_F32E5M2E5M2_SS_TNILNSM_7ScaleInE1ELSO_1EEEEEENS4_6LayoutINS5_IJNSA_ILi2EEESB_SB_EEENS5_IJSB_NSA_ILi0EEESU_EEEEENS5_IJNS4_10UnderscoreESX_SX_EEEEENS4_13SM90_TMA_LOADENS4_14ComposedLayoutINS4_7SwizzleILi3ELi4ELi3EEENS4_18smem_ptr_flag_bitsILi8EEENSR_INS5_IJNSA_ILi8EEESF_EEENS5_IJSF_SB_EEEEEEEvNS4_8identityES10_S1A_vS1B_EENS_8epilogue10collective6detail29Sm90TmaWarpSpecializedAdapterINS1E_15DefaultEpilogueISH_SI_SI_NS1D_6thread17LinearCombinationISH_Li1EffLNS1I_9ScaleType4KindE0ELNS_15FloatRoundStyleE2ESH_EENS1_15EpilogueDefaultEEEEEvvEEEEvNT_6ParamsE)
        /*0014*/ 	.word	0x00000000


	//----- nvinfo : EIATTR_MIN_STACK_SIZE
	.align		4
.L_14:
        /*0018*/ 	.byte	0x04, 0x12
        /*001a*/ 	.short	(.L_16 - .L_15)
	.align		4
.L_15:
        /*001c*/ 	.word	index@(_ZN7cutlass13device_kernelINS_4gemm6kernel13GemmUniversalIN4cute5tupleIJiiiiEEENS1_10collective13CollectiveMmaINS1_37MainloopSm90TmaGmmaWarpSpecializedFP8ILi7ENS5_IJNS4_1CILi1EEESB_SB_EEENS1_35KernelTmaWarpSpecializedCooperativeEEENS5_IJNSA_ILi128EEESF_SF_EEENS_12float_e5m2_tENS5_IJlSB_lEEESH_SI_NS4_8TiledMMAINS4_8MMA_AtomIJNS4_4SM904GMMA31MMA_64x128x32_F32E5M2E5M2_SS_TNILNSM_7ScaleInE1ELSO_1EEEEEENS4_6LayoutINS5_IJNSA_ILi2EEESB_SB_EEENS5_IJSB_NSA_ILi0EEESU_EEEEENS5_IJNS4_10UnderscoreESX_SX_EEEEENS4_13SM90_TMA_LOADENS4_14ComposedLayoutINS4_7SwizzleILi3ELi4ELi3EEENS4_18smem_ptr_flag_bitsILi8EEENSR_INS5_IJNSA_ILi8EEESF_EEENS5_IJSF_SB_EEEEEEEvNS4_8identityES10_S1A_vS1B_EENS_8epilogue10collective6detail29Sm90TmaWarpSpecializedAdapterINS1E_15DefaultEpilogueISH_SI_SI_NS1D_6thread17LinearCombinationISH_Li1EffLNS1I_9ScaleType4KindE0ELNS_15FloatRoundStyleE2ESH_EENS1_15EpilogueDefaultEEEEEvvEEEEvNT_6ParamsE)
        /*0020*/ 	.word	0x00000000
.L_16:


//--------------------- .nv.compat                --------------------------
	.section	.nv.compat,"",@"SHT_CUDA_COMPAT_INFO"
	.align	4
        /*0000*/ 	.byte	0x02, 0x09, 0x01, 0x00, 0x02, 0x02, 0x04, 0x00, 0x02, 0x05, 0x05, 0x00, 0x03, 0x07, 0x01, 0x01
        /*0010*/ 	.byte	0x02, 0x03, 0x01, 0x00, 0x02, 0x06, 0x01, 0x00, 0x04, 0x0b, 0x08, 0x00, 0x00, 0x00, 0x00, 0x00
        /*0020*/ 	.byte	0x00, 0x00, 0x00, 0x00


//--------------------- .nv.info._ZN7cutlass13device_kernelINS_4gemm6kernel13GemmUniversalIN4cute5tupleIJiiiiEEENS1_10collective13CollectiveMmaINS1_37MainloopSm90TmaGmmaWarpSpecializedFP8ILi7ENS5_IJNS4_1CILi1EEESB_SB_EEENS1_35KernelTmaWarpSpecializedCooperativeEEENS5_IJNSA_ILi128EEESF_SF_EEENS_12float_e5m2_tENS5_IJlSB_lEEESH_SI_NS4_8TiledMMAINS4_8MMA_AtomIJNS4_4SM904GMMA31MMA_64x128x32_F32E5M2E5M2_SS_TNILNSM_7ScaleInE1ELSO_1EEEEEENS4_6LayoutINS5_IJNSA_ILi2EEESB_SB_EEENS5_IJSB_NSA_ILi0EEESU_EEEEENS5_IJNS4_10UnderscoreESX_SX_EEEEENS4_13SM90_TMA_LOADENS4_14ComposedLayoutINS4_7SwizzleILi3ELi4ELi3EEENS4_18smem_ptr_flag_bitsILi8EEENSR_INS5_IJNSA_ILi8EEESF_EEENS5_IJSF_SB_EEEEEEEvNS4_8identityES10_S1A_vS1B_EENS_8epilogue10collective6detail29Sm90TmaWarpSpecializedAdapterINS1E_15DefaultEpilogueISH_SI_SI_NS1D_6thread17LinearCombinationISH_Li1EffLNS1I_9ScaleType4KindE0ELNS_15FloatRoundStyleE2ESH_EENS1_15EpilogueDefaultEEEEEvvEEEEvNT_6ParamsE --------------------------
	.section	.nv.info._ZN7cutlass13device_kernelINS_4gemm6kernel13GemmUniversalIN4cute5tupleIJiiiiEEENS1_10collective13CollectiveMmaINS1_37MainloopSm90TmaGmmaWarpSpecializedFP8ILi7ENS5_IJNS4_1CILi1EEESB_SB_EEENS1_35KernelTmaWarpSpecializedCooperativeEEENS5_IJNSA_ILi128EEESF_SF_EEENS_12float_e5m2_tENS5_IJlSB_lEEESH_SI_NS4_8TiledMMAINS4_8MMA_AtomIJNS4_4SM904GMMA31MMA_64x128x32_F32E5M2E5M2_SS_TNILNSM_7ScaleInE1ELSO_1EEEEEENS4_6LayoutINS5_IJNSA_ILi2EEESB_SB_EEENS5_IJSB_NSA_ILi0EEESU_EEEEENS5_IJNS4_10UnderscoreESX_SX_EEEEENS4_13SM90_TMA_LOADENS4_14ComposedLayoutINS4_7SwizzleILi3ELi4ELi3EEENS4_18smem_ptr_flag_bitsILi8EEENSR_INS5_IJNSA_ILi8EEESF_EEENS5_IJSF_SB_EEEEEEEvNS4_8identityES10_S1A_vS1B_EENS_8epilogue10collective6detail29Sm90TmaWarpSpecializedAdapterINS1E_15DefaultEpilogueISH_SI_SI_NS1D_6thread17LinearCombinationISH_Li1EffLNS1I_9ScaleType4KindE0ELNS_15FloatRoundStyleE2ESH_EENS1_15EpilogueDefaultEEEEEvvEEEEvNT_6ParamsE,"",@"SHT_CUDA_INFO"
	.sectionflags	@""
	.align	4


	//----- nvinfo : EIATTR_CUDA_API_VERSION
	.align		4
        /*0000*/ 	.byte	0x04, 0x37
        /*0002*/ 	.short	(.L_18 - .L_17)
.L_17:
        /*0004*/ 	.word	0x00000082


	//----- nvinfo : EIATTR_KPARAM_INFO
	.align		4
.L_18:
        /*0008*/ 	.byte	0x04, 0x17
        /*000a*/ 	.short	(.L_20 - .L_19)
.L_19:
        /*000c*/ 	.word	0x00000000
        /*0010*/ 	.short	0x0000
        /*0012*/ 	.short	0x0070
        /*0014*/ 	.byte	0x00, 0xf0, 0x01, 0x10


	//----- nvinfo : EIATTR_SPARSE_MMA_MASK
	.align		4
.L_20:
        /*0018*/ 	.byte	0x03, 0x50
        /*001a*/ 	.short	0x0000


	//----- nvinfo : EIATTR_MAXREG_COUNT
	.align		4
        /*001c*/ 	.byte	0x03, 0x1b
        /*001e*/ 	.short	0x00a8


	//----- nvinfo : EIATTR_NUM_BARRIERS
	.align		4
        /*0020*/ 	.byte	0x02, 0x4c
        /*0022*/ 	.byte	0x01
	.zero		1


	//----- nvinfo : EIATTR_MERCURY_ISA_VERSION
	.align		4
        /*0024*/ 	.byte	0x03, 0x5f
        /*0026*/ 	.short	0x0101


	//----- nvinfo : EIATTR_INT_WARP_WIDE_INSTR_OFFSETS
	.align		4
        /*0028*/ 	.byte	0x04, 0x31
        /*002a*/ 	.short	(.L_22 - .L_21)


	//   ....[0]....
.L_21:
        /*002c*/ 	.word	0x00000430


	//   ....[1]....
        /*0030*/ 	.word	0x00000440


	//   ....[2]....
        /*0034*/ 	.word	0x00000530


	//----- nvinfo : EIATTR_COOP_GROUP_MASK_REGIDS
	.align		4
.L_22:
        /*0038*/ 	.byte	0x04, 0x29
        /*003a*/ 	.short	(.L_24 - .L_23)


	//   ....[0]....
.L_23:
        /*003c*/ 	.word	0xffffffff


	//   ....[1]....
        /*0040*/ 	.word	0xffffffff


	//   ....[2]....
        /*0044*/ 	.word	0xffffffff


	//   ....[3]....
        /*0048*/ 	.word	0xffffffff


	//   ....[4]....
        /*004c*/ 	.word	0xffffffff


	//----- nvinfo : EIATTR_COOP_GROUP_INSTR_OFFSETS
	.align		4
.L_24:
        /*0050*/ 	.byte	0x04, 0x28
        /*0052*/ 	.short	(.L_26 - .L_25)


	//   ....[0]....
.L_25:
        /*0054*/ 	.word	0x00000060


	//   ....[1]....
        /*0058*/ 	.word	0x00000070


	//   ....[2]....
        /*005c*/ 	.word	0x00000130


	//   ....[3]....
        /*0060*/ 	.word	0x00000320


	//   ....[4]....
        /*0064*/ 	.word	0x00001020


	//----- nvinfo : EIATTR_REG_RECONFIG
	.align		4
.L_26:
        /*0068*/ 	.byte	0x01, 0x54
	.zero		2


	//----- nvinfo : EIATTR_MBARRIER_INSTR_OFFSETS
	.align		4
        /*006c*/ 	.byte	0x04, 0x39
        /*006e*/ 	.short	(.L_28 - .L_27)


	//   ....[0]....
.L_27:
        /*0070*/ 	.word	0x00000230
        /*0074*/ 	.word	0x000000ff
        /*0078*/ 	.word	0x00000000
        /*007c*/ 	.short	0x0100
        /*007e*/ 	.byte	0x08
	.zero		1


	//   ....[1]....
        /*0080*/ 	.word	0x00000240
        /*0084*/ 	.word	0x000000ff
        /*0088*/ 	.word	0x00000038
        /*008c*/ 	.short	0x0100
        /*008e*/ 	.byte	0x08
	.zero		1


	//   ....[2]....
        /*0090*/ 	.word	0x00000250
        /*0094*/ 	.word	0x000000ff
        /*0098*/ 	.word	0x00000008
        /*009c*/ 	.short	0x0100
        /*009e*/ 	.byte	0x08
	.zero		1


	//   ....[3]....
        /*00a0*/ 	.word	0x00000260
        /*00a4*/ 	.word	0x000000ff
        /*00a8*/ 	.word	0x00000040
        /*00ac*/ 	.short	0x0100
        /*00ae*/ 	.byte	0x08
	.zero		1


	//   ....[4]....
        /*00b0*/ 	.word	0x00000270
        /*00b4*/ 	.word	0x000000ff
        /*00b8*/ 	.word	0x00000010
        /*00bc*/ 	.short	0x0100
        /*00be*/ 	.byte	0x08
	.zero		1


	//   ....[5]....
        /*00c0*/ 	.word	0x00000280
        /*00c4*/ 	.word	0x000000ff
        /*00c8*/ 	.word	0x00000048
        /*00cc*/ 	.short	0x0100
        /*00ce*/ 	.byte	0x08
	.zero		1


	//   ....[6]....
        /*00d0*/ 	.word	0x00000290
        /*00d4*/ 	.word	0x000000ff
        /*00d8*/ 	.word	0x00000018
        /*00dc*/ 	.short	0x0100
        /*00de*/ 	.byte	0x08
	.zero		1


	//   ....[7]....
        /*00e0*/ 	.word	0x000002a0
        /*00e4*/ 	.word	0x000000ff
        /*00e8*/ 	.word	0x00000050
        /*00ec*/ 	.short	0x0100
        /*00ee*/ 	.byte	0x08
	.zero		1


	//   ....[8]....
        /*00f0*/ 	.word	0x000002b0
        /*00f4*/ 	.word	0x000000ff
        /*00f8*/ 	.word	0x00000020
        /*00fc*/ 	.short	0x0100
        /*00fe*/ 	.byte	0x08
	.zero		1


	//   ....[9]....
        /*0100*/ 	.word	0x000002c0
        /*0104*/ 	.word	0x000000ff
        /*0108*/ 	.word	0x00000058
        /*010c*/ 	.short	0x0100
        /*010e*/ 	.byte	0x08
	.zero		1


	//   ....[10]....
        /*0110*/ 	.word	0x000002d0
        /*0114*/ 	.word	0x000000ff
        /*0118*/ 	.word	0x00000028
        /*011c*/ 	.short	0x0100
        /*011e*/ 	.byte	0x08
	.zero		1


	//   ....[11]....
        /*0120*/ 	.word	0x000002e0
        /*0124*/ 	.word	0x000000ff
        /*0128*/ 	.word	0x00000060
        /*012c*/ 	.short	0x0100
        /*012e*/ 	.byte	0x08
	.zero		1


	//   ....[12]....
        /*0130*/ 	.word	0x000002f0
        /*0134*/ 	.word	0x000000ff
        /*0138*/ 	.word	0x00000030
        /*013c*/ 	.short	0x0100
        /*013e*/ 	.byte	0x08
	.zero		1


	//   ....[13]....
        /*0140*/ 	.word	0x00000300
        /*0144*/ 	.word	0x000000ff
        /*0148*/ 	.word	0x00000068
        /*014c*/ 	.short	0x0100
        /*014e*/ 	.byte	0x08
	.zero		1


	//   ....[14]....
        /*0150*/ 	.word	0x00000580
        /*0154*/ 	.word	0x000000ff
        /*0158*/ 	.word	0x00000080
        /*015c*/ 	.short	0x0100
        /*015e*/ 	.byte	0x06
	.zero		1


	//   ....[15]....
        /*0160*/ 	.word	0x000005e0
        /*0164*/ 	.word	0x000000ff
        /*0168*/ 	.word	0x00000088
        /*016c*/ 	.short	0x0100
        /*016e*/ 	.byte	0x06
	.zero		1


	//   ....[16]....
        /*0170*/ 	.word	0x00001550
        /*0174*/ 	.word	0x000000ff
        /*0178*/ 	.word	0x00000000
        /*017c*/ 	.short	0x010a
        /*017e*/ 	.byte	0x06
	.zero		1


	//   ....[17]....
        /*0180*/ 	.word	0x00001590
        /*0184*/ 	.word	0x000000ff
        /*0188*/ 	.word	0x00000000
        /*018c*/ 	.short	0x010a
        /*018e*/ 	.byte	0x06
	.zero		1


	//   ....[18]....
        /*0190*/ 	.word	0x00001f80
        /*0194*/ 	.word	0x000000ff
        /*0198*/ 	.word	0x00000000
        /*019c*/ 	.short	0x010a
        /*019e*/ 	.byte	0x0c
	.zero		1


	//   ....[19]....
        /*01a0*/ 	.word	0x00001fc0
        /*01a4*/ 	.word	0x000000ff
        /*01a8*/ 	.word	0x00000000
        /*01ac*/ 	.short	0x010a
        /*01ae*/ 	.byte	0x0c
	.zero		1


	//   ....[20]....
        /*01b0*/ 	.word	0x000026b0
        /*01b4*/ 	.word	0x000000ff
        /*01b8*/ 	.word	0x00000000
        /*01bc*/ 	.short	0x0101
        /*01be*/ 	.byte	0x08
	.zero		1


	//   ....[21]....
        /*01c0*/ 	.word	0x00002d20
        /*01c4*/ 	.word	0x000000ff
        /*01c8*/ 	.word	0x00000000
        /*01cc*/ 	.short	0x0101
        /*01ce*/ 	.byte	0x06
	.zero		1


	//   ....[22]....
        /*01d0*/ 	.word	0x000086d0
        /*01d4*/ 	.word	0x00000013
        /*01d8*/ 	.word	0x00000038
        /*01dc*/ 	.short	0x010a
        /*01de*/ 	.byte	0x3f
	.zero		1


	//   ....[23]....
        /*01e0*/ 	.word	0x00008a90
        /*01e4*/ 	.word	0x00000008
        /*01e8*/ 	.word	0x00000088
        /*01ec*/ 	.short	0x0101
        /*01ee*/ 	.byte	0x3f
	.zero		1


	//   ....[24]....
        /*01f0*/ 	.word	0x00009180
        /*01f4*/ 	.word	0x00000006
        /*01f8*/ 	.word	0x00000000
        /*01fc*/ 	.short	0x010a
        /*01fe*/ 	.byte	0x3f
	.zero		1


	//   ....[25]....
        /*0200*/ 	.word	0x00009200
        /*0204*/ 	.word	0x00000007
        /*0208*/ 	.word	0x00000000
        /*020c*/ 	.short	0x010a
        /*020e*/ 	.byte	0x3f
	.zero		1


	//   ....[26]....
        /*0210*/ 	.word	0x00009290
        /*0214*/ 	.word	0x00000006
        /*0218*/ 	.word	0x00000000
        /*021c*/ 	.short	0x010a
        /*021e*/ 	.byte	0x3f
	.zero		1


	//   ....[27]....
        /*0220*/ 	.word	0x00009320
        /*0224*/ 	.word	0x00000009
        /*0228*/ 	.word	0x00000000
        /*022c*/ 	.short	0x010a
        /*022e*/ 	.byte	0x3f
	.zero		1


	//   ....[28]....
        /*0230*/ 	.word	0x000093b0
        /*0234*/ 	.word	0x0000000a
        /*0238*/ 	.word	0x00000000
        /*023c*/ 	.short	0x010a
        /*023e*/ 	.byte	0x3f
	.zero		1


	//   ....[29]....
        /*0240*/ 	.word	0x00009440
        /*0244*/ 	.word	0x0000000b
        /*0248*/ 	.word	0x00000000
        /*024c*/ 	.short	0x010a
        /*024e*/ 	.byte	0x3f
	.zero		1


	//   ....[30]....
        /*0250*/ 	.word	0x000094d0
        /*0254*/ 	.word	0x00000003
        /*0258*/ 	.word	0x00000000
        /*025c*/ 	.short	0x010a
        /*025e*/ 	.byte	0x3f
	.zero		1


	//   ....[31]....
        /*0260*/ 	.word	0x00009540
        /*0264*/ 	.word	0x0000000b
        /*0268*/ 	.word	0x00000000
        /*026c*/ 	.short	0x010a
        /*026e*/ 	.byte	0x3f
	.zero		1


	//   ....[32]....
        /*0270*/ 	.word	0x000095a0
        /*0274*/ 	.word	0x0000008c
        /*0278*/ 	.word	0x00000000
        /*027c*/ 	.short	0x010a
        /*027e*/ 	.byte	0x3f
	.zero		1


	//   ....[33]....
        /*0280*/ 	.word	0x00009670
        /*0284*/ 	.word	0x00000013
        /*0288*/ 	.word	0x00000038
        /*028c*/ 	.short	0x010a
        /*028e*/ 	.byte	0x3f
	.zero		1


	//   ....[34]....
        /*0290*/ 	.word	0x00009750
        /*0294*/ 	.word	0x00000006
        /*0298*/ 	.word	0x00000000
        /*029c*/ 	.short	0x010a
        /*029e*/ 	.byte	0x3f
	.zero		1


	//   ....[35]....
        /*02a0*/ 	.word	0x000097a0
        /*02a4*/ 	.word	0x00000007
        /*02a8*/ 	.word	0x00000000
        /*02ac*/ 	.short	0x010a
        /*02ae*/ 	.byte	0x3f
	.zero		1


	//   ....[36]....
        /*02b0*/ 	.word	0x000097f0
        /*02b4*/ 	.word	0x00000006
        /*02b8*/ 	.word	0x00000000
        /*02bc*/ 	.short	0x010a
        /*02be*/ 	.byte	0x3f
	.zero		1


	//   ....[37]....
        /*02c0*/ 	.word	0x00009840
        /*02c4*/ 	.word	0x00000009
        /*02c8*/ 	.word	0x00000000
        /*02cc*/ 	.short	0x010a
        /*02ce*/ 	.byte	0x3f
	.zero		1


	//   ....[38]....
        /*02d0*/ 	.word	0x00009890
        /*02d4*/ 	.word	0x0000000a
        /*02d8*/ 	.word	0x00000000
        /*02dc*/ 	.short	0x010a
        /*02de*/ 	.byte	0x3f
	.zero		1


	//   ....[39]....
        /*02e0*/ 	.word	0x000098e0
        /*02e4*/ 	.word	0x0000000b
        /*02e8*/ 	.word	0x00000000
        /*02ec*/ 	.short	0x010a
        /*02ee*/ 	.byte	0x3f
	.zero		1


	//----- nvinfo : EIATTR_NUM_MBARRIERS
	.align		4
.L_28:
        /*02f0*/ 	.byte	0x03, 0x38
        /*02f2*/ 	.short	0x0010


	//----- nvinfo : EIATTR_EXIT_INSTR_OFFSETS
	.align		4
        /*02f4*/ 	.byte	0x04, 0x1c
        /*02f6*/ 	.short	(.L_30 - .L_29)


	//   ....[0]....
.L_29:
        /*02f8*/ 	.word	0x00000630


	//   ....[1]....
        /*02fc*/ 	.word	0x00000ef0


	//   ....[2]....
        /*0300*/ 	.word	0x00007d40


	//   ....[3]....
        /*0304*/ 	.word	0x00008370


	//   ....[4]....
        /*0308*/ 	.word	0x00009520


	//----- nvinfo : EIATTR_MAX_THREADS
	.align		4
.L_30:
        /*030c*/ 	.byte	0x04, 0x05
        /*030e*/ 	.short	(.L_32 - .L_31)
.L_31:
        /*0310*/ 	.word	0x00000180
        /*0314*/ 	.word	0x00000001
        /*0318*/ 	.word	0x00000001


	//----- nvinfo : EIATTR_CRS_STACK_SIZE
	.align		4
.L_32:
        /*031c*/ 	.byte	0x04, 0x1e
        /*031e*/ 	.short	(.L_34 - .L_33)
.L_33:
        /*0320*/ 	.word	0x00000000


	//----- nvinfo : EIATTR_CBANK_PARAM_SIZE
	.align		4
.L_34:
        /*0324*/ 	.byte	0x03, 0x19
        /*0326*/ 	.short	0x0470


	//----- nvinfo : EIATTR_PARAM_CBANK
	.align		4
        /*0328*/ 	.byte	0x04, 0x0a
        /*032a*/ 	.short	(.L_36 - .L_35)
	.align		4
.L_35:
        /*032c*/ 	.word	index@(.nv.constant0._ZN7cutlass13device_kernelINS_4gemm6kernel13GemmUniversalIN4cute5tupleIJiiiiEEENS1_10collective13CollectiveMmaINS1_37MainloopSm90TmaGmmaWarpSpecializedFP8ILi7ENS5_IJNS4_1CILi1EEESB_SB_EEENS1_35KernelTmaWarpSpecializedCooperativeEEENS5_IJNSA_ILi128EEESF_SF_EEENS_12float_e5m2_tENS5_IJlSB_lEEESH_SI_NS4_8TiledMMAINS4_8MMA_AtomIJNS4_4SM904GMMA31MMA_64x128x32_F32E5M2E5M2_SS_TNILNSM_7ScaleInE1ELSO_1EEEEEENS4_6LayoutINS5_IJNSA_ILi2EEESB_SB_EEENS5_IJSB_NSA_ILi0EEESU_EEEEENS5_IJNS4_10UnderscoreESX_SX_EEEEENS4_13SM90_TMA_LOADENS4_14ComposedLayoutINS4_7SwizzleILi3ELi4ELi3EEENS4_18smem_ptr_flag_bitsILi8EEENSR_INS5_IJNSA_ILi8EEESF_EEENS5_IJSF_SB_EEEEEEEvNS4_8identityES10_S1A_vS1B_EENS_8epilogue10collective6detail29Sm90TmaWarpSpecializedAdapterINS1E_15DefaultEpilogueISH_SI_SI_NS1D_6thread17LinearCombinationISH_Li1EffLNS1I_9ScaleType4KindE0ELNS_15FloatRoundStyleE2ESH_EENS1_15EpilogueDefaultEEEEEvvEEEEvNT_6ParamsE)
        /*0330*/ 	.short	0x0210
        /*0332*/ 	.short	0x0470


	//----- nvinfo : EIATTR_SW_WAR
	.align		4
.L_36:
        /*0334*/ 	.byte	0x04, 0x36
        /*0336*/ 	.short	(.L_38 - .L_37)
.L_37:
        /*0338*/ 	.word	0x00000008
.L_38:


//--------------------- .nv.callgraph             --------------------------
	.section	.nv.callgraph,"",@"SHT_CUDA_CALLGRAPH"
	.align	4
	.sectionentsize	8
	.align		4
        /*0000*/ 	.word	0x00000000
	.align		4
        /*0004*/ 	.word	0xffffffff
	.align		4
        /*0008*/ 	.word	0x00000000
	.align		4
        /*000c*/ 	.word	0xfffffffe
	.align		4
        /*0010*/ 	.word	0x00000000
	.align		4
        /*0014*/ 	.word	0xfffffffd
	.align		4
        /*0018*/ 	.word	0x00000000
	.align		4
        /*001c*/ 	.word	0xfffffffc


//--------------------- .nv.constant4             --------------------------
	.section	.nv.constant4,"a",@progbits
	.align	8
	.align		8
.nv.constant4:
        /*0000*/ 	.dword	_ZN40_INTERNAL_24144db4_4_k_cu_db2c96c1_212254cuda3std3__45__cpo5beginE
	.align		8
        /*0008*/ 	.dword	_ZN40_INTERNAL_24144db4_4_k_cu_db2c96c1_212254cuda3std3__45__cpo3endE
	.align		8
        /*0010*/ 	.dword	_ZN40_INTERNAL_24144db4_4_k_cu_db2c96c1_212254cuda3std3__45__cpo6cbeginE
	.align		8
        /*0018*/ 	.dword	_ZN40_INTERNAL_24144db4_4_k_cu_db2c96c1_212254cuda3std3__45__cpo4cendE
	.align		8
        /*0020*/ 	.dword	_ZN40_INTERNAL_24144db4_4_k_cu_db2c96c1_212254cuda3std3__442_GLOBAL__N__24144db4_4_k_cu_db2c96c1_212256ignoreE
	.align		8
        /*0028*/ 	.dword	_ZN40_INTERNAL_24144db4_4_k_cu_db2c96c1_212254cuda3std3__419piecewise_constructE
	.align		8
        /*0030*/ 	.dword	_ZN40_INTERNAL_24144db4_4_k_cu_db2c96c1_212254cuda3std3__48in_placeE
	.align		8
        /*0038*/ 	.dword	_ZN40_INTERNAL_24144db4_4_k_cu_db2c96c1_212254cuda3std6ranges3__45__cpo4swapE
	.align		8
        /*0040*/ 	.dword	_ZN40_INTERNAL_24144db4_4_k_cu_db2c96c1_212254cuda3std6ranges3__45__cpo9iter_moveE
	.align		8
        /*0048*/ 	.dword	_ZN40_INTERNAL_24144db4_4_k_cu_db2c96c1_212254cute7productE
	.align		8
        /*0050*/ 	.dword	_ZN40_INTERNAL_24144db4_4_k_cu_db2c96c1_212254cute1_E


//--------------------- .text._ZN7cutlass13device_kernelINS_4gemm6kernel13GemmUniversalIN4cute5tupleIJiiiiEEENS1_10collective13CollectiveMmaINS1_37MainloopSm90TmaGmmaWarpSpecializedFP8ILi7ENS5_IJNS4_1CILi1EEESB_SB_EEENS1_35KernelTmaWarpSpecializedCooperativeEEENS5_IJNSA_ILi128EEESF_SF_EEENS_12float_e5m2_tENS5_IJlSB_lEEESH_SI_NS4_8TiledMMAINS4_8MMA_AtomIJNS4_4SM904GMMA31MMA_64x128x32_F32E5M2E5M2_SS_TNILNSM_7ScaleInE1ELSO_1EEEEEENS4_6LayoutINS5_IJNSA_ILi2EEESB_SB_EEENS5_IJSB_NSA_ILi0EEESU_EEEEENS5_IJNS4_10UnderscoreESX_SX_EEEEENS4_13SM90_TMA_LOADENS4_14ComposedLayoutINS4_7SwizzleILi3ELi4ELi3EEENS4_18smem_ptr_flag_bitsILi8EEENSR_INS5_IJNSA_ILi8EEESF_EEENS5_IJSF_SB_EEEEEEEvNS4_8identityES10_S1A_vS1B_EENS_8epilogue10collective6detail29Sm90TmaWarpSpecializedAdapterINS1E_15DefaultEpilogueISH_SI_SI_NS1D_6thread17LinearCombinationISH_Li1EffLNS1I_9ScaleType4KindE0ELNS_15FloatRoundStyleE2ESH_EENS1_15EpilogueDefaultEEEEEvvEEEEvNT_6ParamsE --------------------------
	.section	.text._ZN7cutlass13device_kernelINS_4gemm6kernel13GemmUniversalIN4cute5tupleIJiiiiEEENS1_10collective13CollectiveMmaINS1_37MainloopSm90TmaGmmaWarpSpecializedFP8ILi7ENS5_IJNS4_1CILi1EEESB_SB_EEENS1_35KernelTmaWarpSpecializedCooperativeEEENS5_IJNSA_ILi128EEESF_SF_EEENS_12float_e5m2_tENS5_IJlSB_lEEESH_SI_NS4_8TiledMMAINS4_8MMA_AtomIJNS4_4SM904GMMA31MMA_64x128x32_F32E5M2E5M2_SS_TNILNSM_7ScaleInE1ELSO_1EEEEEENS4_6LayoutINS5_IJNSA_ILi2EEESB_SB_EEENS5_IJSB_NSA_ILi0EEESU_EEEEENS5_IJNS4_10UnderscoreESX_SX_EEEEENS4_13SM90_TMA_LOADENS4_14ComposedLayoutINS4_7SwizzleILi3ELi4ELi3EEENS4_18smem_ptr_flag_bitsILi8EEENSR_INS5_IJNSA_ILi8EEESF_EEENS5_IJSF_SB_EEEEEEEvNS4_8identityES10_S1A_vS1B_EENS_8epilogue10collective6detail29Sm90TmaWarpSpecializedAdapterINS1E_15DefaultEpilogueISH_SI_SI_NS1D_6thread17LinearCombinationISH_Li1EffLNS1I_9ScaleType4KindE0ELNS_15FloatRoundStyleE2ESH_EENS1_15EpilogueDefaultEEEEEvvEEEEvNT_6ParamsE,"ax",@progbits
	.align	128
.text._ZN7cutlass13device_kernelINS_4gemm6kernel13GemmUniversalIN4cute5tupleIJiiiiEEENS1_10collective13CollectiveMmaINS1_37MainloopSm90TmaGmmaWarpSpecializedFP8ILi7ENS5_IJNS4_1CILi1EEESB_SB_EEENS1_35KernelTmaWarpSpecializedCooperativeEEENS5_IJNSA_ILi128EEESF_SF_EEENS_12float_e5m2_tENS5_IJlSB_lEEESH_SI_NS4_8TiledMMAINS4_8MMA_AtomIJNS4_4SM904GMMA31MMA_64x128x32_F32E5M2E5M2_SS_TNILNSM_7ScaleInE1ELSO_1EEEEEENS4_6LayoutINS5_IJNSA_ILi2EEESB_SB_EEENS5_IJSB_NSA_ILi0EEESU_EEEEENS5_IJNS4_10UnderscoreESX_SX_EEEEENS4_13SM90_TMA_LOADENS4_14ComposedLayoutINS4_7SwizzleILi3ELi4ELi3EEENS4_18smem_ptr_flag_bitsILi8EEENSR_INS5_IJNSA_ILi8EEESF_EEENS5_IJSF_SB_EEEEEEEvNS4_8identityES10_S1A_vS1B_EENS_8epilogue10collective6detail29Sm90TmaWarpSpecializedAdapterINS1E_15DefaultEpilogueISH_SI_SI_NS1D_6thread17LinearCombinationISH_Li1EffLNS1I_9ScaleType4KindE0ELNS_15FloatRoundStyleE2ESH_EENS1_15EpilogueDefaultEEEEEvvEEEEvNT_6ParamsE:
        .type           _ZN7cutlass13device_kernelINS_4gemm6kernel13GemmUniversalIN4cute5tupleIJiiiiEEENS1_10collective13CollectiveMmaINS1_37MainloopSm90TmaGmmaWarpSpecializedFP8ILi7ENS5_IJNS4_1CILi1EEESB_SB_EEENS1_35KernelTmaWarpSpecializedCooperativeEEENS5_IJNSA_ILi128EEESF_SF_EEENS_12float_e5m2_tENS5_IJlSB_lEEESH_SI_NS4_8TiledMMAINS4_8MMA_AtomIJNS4_4SM904GMMA31MMA_64x128x32_F32E5M2E5M2_SS_TNILNSM_7ScaleInE1ELSO_1EEEEEENS4_6LayoutINS5_IJNSA_ILi2EEESB_SB_EEENS5_IJSB_NSA_ILi0EEESU_EEEEENS5_IJNS4_10UnderscoreESX_SX_EEEEENS4_13SM90_TMA_LOADENS4_14ComposedLayoutINS4_7SwizzleILi3ELi4ELi3EEENS4_18smem_ptr_flag_bitsILi8EEENSR_INS5_IJNSA_ILi8EEESF_EEENS5_IJSF_SB_EEEEEEEvNS4_8identityES10_S1A_vS1B_EENS_8epilogue10collective6detail29Sm90TmaWarpSpecializedAdapterINS1E_15DefaultEpilogueISH_SI_SI_NS1D_6thread17LinearCombinationISH_Li1EffLNS1I_9ScaleType4KindE0ELNS_15FloatRoundStyleE2ESH_EENS1_15EpilogueDefaultEEEEEvvEEEEvNT_6ParamsE,@function
        .size           _ZN7cutlass13device_kernelINS_4gemm6kernel13GemmUniversalIN4cute5tupleIJiiiiEEENS1_10collective13CollectiveMmaINS1_37MainloopSm90TmaGmmaWarpSpecializedFP8ILi7ENS5_IJNS4_1CILi1EEESB_SB_EEENS1_35KernelTmaWarpSpecializedCooperativeEEENS5_IJNSA_ILi128EEESF_SF_EEENS_12float_e5m2_tENS5_IJlSB_lEEESH_SI_NS4_8TiledMMAINS4_8MMA_AtomIJNS4_4SM904GMMA31MMA_64x128x32_F32E5M2E5M2_SS_TNILNSM_7ScaleInE1ELSO_1EEEEEENS4_6LayoutINS5_IJNSA_ILi2EEESB_SB_EEENS5_IJSB_NSA_ILi0EEESU_EEEEENS5_IJNS4_10UnderscoreESX_SX_EEEEENS4_13SM90_TMA_LOADENS4_14ComposedLayoutINS4_7SwizzleILi3ELi4ELi3EEENS4_18smem_ptr_flag_bitsILi8EEENSR_INS5_IJNSA_ILi8EEESF_EEENS5_IJSF_SB_EEEEEEEvNS4_8identityES10_S1A_vS1B_EENS_8epilogue10collective6detail29Sm90TmaWarpSpecializedAdapterINS1E_15DefaultEpilogueISH_SI_SI_NS1D_6thread17LinearCombinationISH_Li1EffLNS1I_9ScaleType4KindE0ELNS_15FloatRoundStyleE2ESH_EENS1_15EpilogueDefaultEEEEEvvEEEEvNT_6ParamsE,(.L_x_207 - _ZN7cutlass13device_kernelINS_4gemm6kernel13GemmUniversalIN4cute5tupleIJiiiiEEENS1_10collective13CollectiveMmaINS1_37MainloopSm90TmaGmmaWarpSpecializedFP8ILi7ENS5_IJNS4_1CILi1EEESB_SB_EEENS1_35KernelTmaWarpSpecializedCooperativeEEENS5_IJNSA_ILi128EEESF_SF_EEENS_12float_e5m2_tENS5_IJlSB_lEEESH_SI_NS4_8TiledMMAINS4_8MMA_AtomIJNS4_4SM904GMMA31MMA_64x128x32_F32E5M2E5M2_SS_TNILNSM_7ScaleInE1ELSO_1EEEEEENS4_6LayoutINS5_IJNSA_ILi2EEESB_SB_EEENS5_IJSB_NSA_ILi0EEESU_EEEEENS5_IJNS4_10UnderscoreESX_SX_EEEEENS4_13SM90_TMA_LOADENS4_14ComposedLayoutINS4_7SwizzleILi3ELi4ELi3EEENS4_18smem_ptr_flag_bitsILi8EEENSR_INS5_IJNSA_ILi8EEESF_EEENS5_IJSF_SB_EEEEEEEvNS4_8identityES10_S1A_vS1B_EENS_8epilogue10collective6detail29Sm90TmaWarpSpecializedAdapterINS1E_15DefaultEpilogueISH_SI_SI_NS1D_6thread17LinearCombinationISH_Li1EffLNS1I_9ScaleType4KindE0ELNS_15FloatRoundStyleE2ESH_EENS1_15EpilogueDefaultEEEEEvvEEEEvNT_6ParamsE)
        .other          _ZN7cutlass13device_kernelINS_4gemm6kernel13GemmUniversalIN4cute5tupleIJiiiiEEENS1_10collective13CollectiveMmaINS1_37MainloopSm90TmaGmmaWarpSpecializedFP8ILi7ENS5_IJNS4_1CILi1EEESB_SB_EEENS1_35KernelTmaWarpSpecializedCooperativeEEENS5_IJNSA_ILi128EEESF_SF_EEENS_12float_e5m2_tENS5_IJlSB_lEEESH_SI_NS4_8TiledMMAINS4_8MMA_AtomIJNS4_4SM904GMMA31MMA_64x128x32_F32E5M2E5M2_SS_TNILNSM_7ScaleInE1ELSO_1EEEEEENS4_6LayoutINS5_IJNSA_ILi2EEESB_SB_EEENS5_IJSB_NSA_ILi0EEESU_EEEEENS5_IJNS4_10UnderscoreESX_SX_EEEEENS4_13SM90_TMA_LOADENS4_14ComposedLayoutINS4_7SwizzleILi3ELi4ELi3EEENS4_18smem_ptr_flag_bitsILi8EEENSR_INS5_IJNSA_ILi8EEESF_EEENS5_IJSF_SB_EEEEEEEvNS4_8identityES10_S1A_vS1B_EENS_8epilogue10collective6detail29Sm90TmaWarpSpecializedAdapterINS1E_15DefaultEpilogueISH_SI_SI_NS1D_6thread17LinearCombinationISH_Li1EffLNS1I_9ScaleType4KindE0ELNS_15FloatRoundStyleE2ESH_EENS1_15EpilogueDefaultEEEEEvvEEEEvNT_6ParamsE,@"STO_CUDA_ENTRY STV_DEFAULT"
_ZN7cutlass13device_kernelINS_4gemm6kernel13GemmUniversalIN4cute5tupleIJiiiiEEENS1_10collective13CollectiveMmaINS1_37MainloopSm90TmaGmmaWarpSpecializedFP8ILi7ENS5_IJNS4_1CILi1EEESB_SB_EEENS1_35KernelTmaWarpSpecializedCooperativeEEENS5_IJNSA_ILi128EEESF_SF_EEENS_12float_e5m2_tENS5_IJlSB_lEEESH_SI_NS4_8TiledMMAINS4_8MMA_AtomIJNS4_4SM904GMMA31MMA_64x128x32_F32E5M2E5M2_SS_TNILNSM_7ScaleInE1ELSO_1EEEEEENS4_6LayoutINS5_IJNSA_ILi2EEESB_SB_EEENS5_IJSB_NSA_ILi0EEESU_EEEEENS5_IJNS4_10UnderscoreESX_SX_EEEEENS4_13SM90_TMA_LOADENS4_14ComposedLayoutINS4_7SwizzleILi3ELi4ELi3EEENS4_18smem_ptr_flag_bitsILi8EEENSR_INS5_IJNSA_ILi8EEESF_EEENS5_IJSF_SB_EEEEEEEvNS4_8identityES10_S1A_vS1B_EENS_8epilogue10collective6detail29Sm90TmaWarpSpecializedAdapterINS1E_15DefaultEpilogueISH_SI_SI_NS1D_6thread17LinearCombinationISH_Li1EffLNS1I_9ScaleType4KindE0ELNS_15FloatRoundStyleE2ESH_EENS1_15EpilogueDefaultEEEEEvvEEEEvNT_6ParamsE:
[----:B------:R-:W-:Y:S01]  /*0000*/  LDC R1, c[0x0][0x28] ;  /* 0x00000a00ff017b82 */ /* 0x000fe20000000800 */
[----:B------:R-:W0:Y:S01]  /*0010*/  S2R R0, SR_TID.X ;  /* 0x0000000000007919 */ /* 0x000e220000002100 */
[----:B------:R-:W-:Y:S01]  /*0020*/  ELECT P0, URZ, PT ;  /* 0x00000000003f782f */ /* 0x000fe20003800000 */
[----:B------:R-:W-:Y:S01]  /*0030*/  BSSY B0, `(.L_x_0) ;  /* 0x000000f000007945 */ /* 0x000fe20003800000 */
[--C-:B0-----:R-:W-:Y:S02]  /*0040*/  SHF.R.U32.HI R2, RZ, 0x5, R0.reuse ;  /* 0x00000005ff027819 */ /* 0x101fe40000011600 */
[----:B------:R-:W-:-:S03]  /*0050*/  SHF.R.U32.HI R3, RZ, 0x7, R0 ;  /* 0x00000007ff037819 */ /* 0x000fc60000011600 */
[----:B------:R-:W0:Y:S04]  /*0060*/  SHFL.IDX PT, R5, R2, RZ, 0x1f ;  /* 0x00001fff02057589 */ /* 0x000e2800000e0000 */
[----:B------:R1:W2:Y:S01]  /*0070*/  SHFL.IDX PT, R6, R3, RZ, 0x1f ;  /* 0x00001fff03067589 */ /* 0x0002a200000e0000 */
[----:B0-----:R-:W-:-:S13]  /*0080*/  ISETP.NE.OR P0, PT, R5, RZ, !P0 ;  /* 0x000000ff0500720c */ /* 0x001fda0004705670 */
[----:B-12---:R-:W-:Y:S05]  /*0090*/  @P0 BRA `(.L_x_1) ;  /* 0x0000000000200947 */ /* 0x006fea0003800000 */
[----:B------:R-:W-:Y:S02]  /*00a0*/  ULDC.64 UR4, c[0x0][0x198] ;  /* 0x0000660000047ab9 */ /* 0x000fe40000000a00 */
[----:B------:R-:W-:Y:S02]  /*00b0*/  UIADD3 UR6, UP0, UR4, 0xf0, URZ ;  /* 0x000000f004067890 */ /* 0x000fe4000ff1e03f */
[----:B------:R-:W-:Y:S02]  /*00c0*/  UIADD3 UR4, UP1, UR4, 0x1f0, URZ ;  /* 0x000001f004047890 */ /* 0x000fe4000ff3e03f */
[----:B------:R-:W-:Y:S02]  /*00d0*/  UIADD3.X UR7, URZ, UR5, URZ, UP0, !UPT ;  /* 0x000000053f077290 */ /* 0x000fe400087fe43f */
[----:B------:R-:W-:-:S07]  /*00e0*/  UIADD3.X UR5, URZ, UR5, URZ, UP1, !UPT ;  /* 0x000000053f057290 */ /* 0x000fce0008ffe43f */
[----:B------:R0:W-:Y:S02]  /*00f0*/  UTMACCTL.PF [UR6] ;  /* 0x00000000060079b9 */ /* 0x0001e40008040000 */
[----:B------:R0:W-:Y:S02]  /*0100*/  UTMACCTL.PF [UR4] ;  /* 0x00000000040079b9 */ /* 0x0001e40008040000 */
[----:B0-----:R-:W-:Y:S01]  /*0110*/  NOP ;  /* 0x0000000000007918 */ /* 0x001fe20000000000 */
.L_x_1:
[----:B------:R-:W-:Y:S05]  /*0120*/  BSYNC B0 ;  /* 0x0000000000007941 */ /* 0x000fea0003800000 */
.L_x_0:
[----:B------:R-:W0:Y:S02]  /*0130*/  SHFL.IDX PT, R3, R2, RZ, 0x1f ;  /* 0x00001fff02037589 */ /* 0x000e2400000e0000 */
[----:B0-----:R-:W-:-:S13]  /*0140*/  ISETP.NE.AND P0, PT, R3, RZ, PT ;  /* 0x000000ff0300720c */ /* 0x001fda0003f05270 */
[----:B------:R-:W-:Y:S05]  /*0150*/  @P0 BRA `(.L_x_2) ;  /* 0x0000000000700947 */ /* 0x000fea0003800000 */
[----:B------:R-:W0:Y:S01]  /*0160*/  S2UR UR8, SR_CgaCtaId ;  /* 0x00000000000879c3 */ /* 0x000e220000008800 */
[----:B------:R-:W-:Y:S01]  /*0170*/  UMOV UR4, 0x400 ;  /* 0x0000040000047882 */ /* 0x000fe20000000000 */
[----:B------:R-:W-:Y:S01]  /*0180*/  UMOV UR5, 0x1 ;  /* 0x0000000100057882 */ /* 0x000fe20000000000 */
[----:B------:R-:W-:Y:S01]  /*0190*/  UMOV UR6, 0x100 ;  /* 0x0000010000067882 */ /* 0x000fe20000000000 */
[----:B------:R-:W-:Y:S01]  /*01a0*/  ELECT P0, URZ, PT ;  /* 0x00000000003f782f */ /* 0x000fe20003800000 */
[----:B------:R-:W-:-:S04]  /*01b0*/  UIADD3 UR6, -UR6, 0x100000, URZ ;  /* 0x0010000006067890 */ /* 0x000fc8000fffe13f */
[----:B------:R-:W-:Y:S02]  /*01c0*/  USHF.L.U32 UR7, UR6, 0xb, URZ ;  /* 0x0000000b06077899 */ /* 0x000fe4000800063f */
[----:B------:R-:W-:Y:S02]  /*01d0*/  USHF.L.U32 UR6, UR6, 0x1, URZ ;  /* 0x0000000106067899 */ /* 0x000fe4000800063f */
[----:B0-----:R-:W-:Y:S02]  /*01e0*/  ULEA UR8, UR8, UR4, 0x18 ;  /* 0x0000000408087291 */ /* 0x001fe4000f8ec03f */
[----:B------:R-:W-:-:S04]  /*01f0*/  UIADD3 UR4, -UR5, 0x100000, URZ ;  /* 0x0010000005047890 */ /* 0x000fc8000fffe13f */
[----:B------:R-:W-:Y:S02]  /*0200*/  USHF.L.U32 UR5, UR4, 0xb, URZ ;  /* 0x0000000b04057899 */ /* 0x000fe4000800063f */
[----:B------:R-:W-:Y:S01]  /*0210*/  USHF.L.U32 UR4, UR4, 0x1, URZ ;  /* 0x0000000104047899 */ /* 0x000fe2000800063f */
[----:B------:R-:W0:Y:S11]  /*0220*/  FENCE.VIEW.ASYNC.S ;  /* 0x00000000000073c6 */ /* 0x000e360000000000 */
[----:B0-----:R0:W1:Y:S01]  /*0230*/  SYNCS.EXCH.64 URZ, [UR8], UR4 ;  /* 0x00000004083f75b2 */ /* 0x0010620008000100 */
[----:B------:R0:W2:Y:S01]  /*0240*/  SYNCS.EXCH.64 URZ, [UR8+0x38], UR6 ;  /* 0x00003806083f75b2 */ /* 0x0000a20008000100 */
[----:B------:R0:W3:Y:S01]  /*0250*/  SYNCS.EXCH.64 URZ, [UR8+0x8], UR4 ;  /* 0x00000804083f75b2 */ /* 0x0000e20008000100 */
[----:B------:R0:W4:Y:S01]  /*0260*/  SYNCS.EXCH.64 URZ, [UR8+0x40], UR6 ;  /* 0x00004006083f75b2 */ /* 0x0001220008000100 */
[----:B------:R0:W0:Y:S01]  /*0270*/  SYNCS.EXCH.64 URZ, [UR8+0x10], UR4 ;  /* 0x00001004083f75b2 */ /* 0x0000220008000100 */
        /* <DEDUP_REMOVED lines=9> */
[----:B------:R-:W-:Y:S01]  /*0310*/  NOP ;  /* 0x0000000000007918 */ /* 0x000fe20000000000 */
.L_x_2:
[----:B------:R-:W5:Y:S01]  /*0320*/  SHFL.IDX PT, R2, R2, RZ, 0x1f ;  /* 0x00001fff02027589 */ /* 0x000f6200000e0000 */
[----:B------:R-:W1:Y:S01]  /*0330*/  LDC R3, c[0x0][0x65c] ;  /* 0x00019700ff037b82 */ /* 0x000e620000000800 */
[----:B------:R-:W-:Y:S02]  /*0340*/  ELECT P0, URZ, PT ;  /* 0x00000000003f782f */ /* 0x000fe40003800000 */
[----:B------:R-:W-:Y:S01]  /*0350*/  SHF.R.S32.HI R4, RZ, 0x1f, R5 ;  /* 0x0000001fff047819 */ /* 0x000fe20000011405 */
[----:B------:R-:W2:Y:S01]  /*0360*/  S2R R10, SR_CTAID.Y ;  /* 0x00000000000a7919 */ /* 0x000ea20000002600 */
[----:B0-----:R-:W-:Y:S01]  /*0370*/  UMOV UR4, 0x20 ;  /* 0x0000002000047882 */ /* 0x001fe20000000000 */
[C---:B------:R-:W-:Y:S01]  /*0380*/  ISETP.NE.AND P3, PT, R6.reuse, RZ, PT ;  /* 0x000000ff0600720c */ /* 0x040fe20003f65270 */
[----:B------:R-:W-:Y:S01]  /*0390*/  VIADD R11, R6, 0xffffffff ;  /* 0xffffffff060b7836 */ /* 0x000fe20000000000 */
[----:B------:R-:W0:Y:S01]  /*03a0*/  S2R R8, SR_CTAID.X ;  /* 0x0000000000087919 */ /* 0x000e220000002500 */
[----:B------:R-:W-:Y:S01]  /*03b0*/  LEA.HI R4, R4, R5, RZ, 0x2 ;  /* 0x0000000504047211 */ /* 0x000fe200078f10ff */
[----:B------:R-:W-:Y:S01]  /*03c0*/  NOP ;  /* 0x0000000000007918 */ /* 0x000fe20000000000 */
[----:B------:R-:W-:Y:S01]  /*03d0*/  NOP ;  /* 0x0000000000007918 */ /* 0x000fe20000000000 */
[----:B------:R-:W-:-:S02]  /*03e0*/  ISETP.GE.U32.AND P1, PT, R11, 0x2, PT ;  /* 0x000000020b00780c */ /* 0x000fc40003f26070 */
[----:B------:R-:W-:-:S05]  /*03f0*/  LOP3.LUT R4, R4, 0xfffffffc, RZ, 0xc0, !PT ;  /* 0xfffffffc04047812 */ /* 0x000fca00078ec0ff */
[----:B------:R-:W-:Y:S01]  /*0400*/  IMAD.IADD R5, R5, 0x1, -R4 ;  /* 0x0000000105057824 */ /* 0x000fe200078e0a04 */
[----:B-----5:R-:W-:Y:S02]  /*0410*/  ISETP.NE.OR P0, PT, R2, RZ, !P0 ;  /* 0x000000ff0200720c */ /* 0x020fe40004705670 */
[----:B-1----:R-:W-:-:S11]  /*0420*/  ISETP.NE.AND P2, PT, R3, 0x1, PT ;  /* 0x000000010300780c */ /* 0x002fd60003f45270 */
[----:B------:R-:W-:Y:S01]  /*0430*/  VOTEU.ALL UP0, P0 ;  /* 0x00000000003f7886 */ /* 0x000fe20000000000 */
[----:B------:R-:W-:Y:S01]  /*0440*/  VOTEU.ALL UP1, P0 ;  /* 0x00000000003f7886 */ /* 0x000fe20000020000 */
[----:B------:R-:W0:Y:S01]  /*0450*/  @P2 LDC R9, c[0x0][0x10] ;  /* 0x00000400ff092b82 */ /* 0x000e220000000800 */
[----:B--2---:R-:W-:Y:S02]  /*0460*/  @P2 IMAD.MOV.U32 R2, RZ, RZ, R10 ;  /* 0x000000ffff022224 */ /* 0x004fe400078e000a */
[----:B------:R-:W-:Y:S01]  /*0470*/  @!UP0 UMOV UR6, 0x400 ;  /* 0x0000040000068882 */ /* 0x000fe20000000000 */
[----:B------:R-:W-:-:S04]  /*0480*/  @!UP0 UIADD3 UR4, -UR4, 0x100000, URZ ;  /* 0x0010000004048890 */ /* 0x000fc8000fffe13f */
[----:B------:R-:W-:Y:S02]  /*0490*/  @!UP0 USHF.L.U32 UR5, UR4, 0xb, URZ ;  /* 0x0000000b04058899 */ /* 0x000fe4000800063f */
[----:B------:R-:W-:Y:S01]  /*04a0*/  @!UP0 USHF.L.U32 UR4, UR4, 0x1, URZ ;  /* 0x0000000104048899 */ /* 0x000fe2000800063f */
[----:B------:R-:W-:Y:S02]  /*04b0*/  @P2 IMAD.MOV.U32 R3, RZ, RZ, RZ ;  /* 0x000000ffff032224 */ /* 0x000fe400078e00ff */
[----:B------:R-:W-:Y:S01]  /*04c0*/  @P2 IMAD.MOV.U32 R13, RZ, RZ, RZ ;  /* 0x000000ffff0d2224 */ /* 0x000fe200078e00ff */
[----:B------:R-:W1:Y:S08]  /*04d0*/  @!UP0 S2UR UR7, SR_CgaCtaId ;  /* 0x00000000000789c3 */ /* 0x000e700000008800 */
[----:B------:R-:W2:Y:S01]  /*04e0*/  @!P2 LDC R7, c[0x0][0xc] ;  /* 0x00000300ff07ab82 */ /* 0x000ea20000000800 */
[----:B0-----:R-:W-:-:S04]  /*04f0*/  @P2 IMAD.WIDE.U32 R2, R8, R9, R2 ;  /* 0x0000000908022225 */ /* 0x001fc800078e0002 */
[----:B------:R-:W-:Y:S02]  /*0500*/  IMAD.MOV.U32 R9, RZ, RZ, RZ ;  /* 0x000000ffff097224 */ /* 0x000fe400078e00ff */
[----:B------:R-:W-:Y:S01]  /*0510*/  @P2 IMAD.IADD R3, R3, 0x1, R13 ;  /* 0x0000000103032824 */ /* 0x000fe200078e020d */
[----:B-1----:R-:W-:Y:S01]  /*0520*/  @!UP0 ULEA UR6, UR7, UR6, 0x18 ;  /* 0x0000000607068291 */ /* 0x002fe2000f8ec03f */
[----:B------:R-:W-:Y:S01]  /*0530*/  VOTEU.ALL UP0, P0 ;  /* 0x00000000003f7886 */ /* 0x000fe20000000000 */
[----:B------:R-:W-:-:S04]  /*0540*/  ISETP.NE.AND P0, PT, R5, 0x3, PT ;  /* 0x000000030500780c */ /* 0x000fc80003f05270 */
[----:B------:R-:W-:-:S04]  /*0550*/  ISETP.EQ.OR P0, PT, R5, RZ, !P0 ;  /* 0x000000ff0500720c */ /* 0x000fc80004702670 */
[----:B------:R-:W-:Y:S01]  /*0560*/  ISETP.EQ.AND P0, PT, R6, RZ, P0 ;  /* 0x000000ff0600720c */ /* 0x000fe20000702270 */
[----:B------:R-:W0:Y:S02]  /*0570*/  FENCE.VIEW.ASYNC.S ;  /* 0x00000000000073c6 */ /* 0x000e240000000000 */
[----:B0-----:R0:W3:Y:S01]  /*0580*/  @!UP0 SYNCS.EXCH.64 URZ, [UR6+0x80], UR4 ;  /* 0x00008004063f85b2 */ /* 0x0010e20008000100 */
[----:B--2---:R-:W-:Y:S01]  /*0590*/  @!P2 IMAD.WIDE.U32 R6, R7, R10, R8 ;  /* 0x0000000a0706a225 */ /* 0x004fe200078e0008 */
[----:B------:R-:W-:-:S03]  /*05a0*/  SEL R4, RZ, 0x1, !P0 ;  /* 0x00000001ff047807 */ /* 0x000fc60004000000 */
[----:B------:R-:W-:Y:S02]  /*05b0*/  @!P2 IMAD.MOV.U32 R2, RZ, RZ, R6 ;  /* 0x000000ffff02a224 */ /* 0x000fe400078e0006 */
[----:B------:R-:W-:Y:S01]  /*05c0*/  @!P2 IMAD.MOV.U32 R3, RZ, RZ, R7 ;  /* 0x000000ffff03a224 */ /* 0x000fe200078e0007 */
[----:B------:R-:W-:Y:S01]  /*05d0*/  SEL R4, R4, 0x2, P1 ;  /* 0x0000000204047807 */ /* 0x000fe20000800000 */
[----:B------:R0:W3:Y:S01]  /*05e0*/  @!UP1 SYNCS.EXCH.64 URZ, [UR6+0x88], UR4 ;  /* 0x00008804063f95b2 */ /* 0x0000e20008000100 */
[----:B------:R-:W-:Y:S01]  /*05f0*/  NOP ;  /* 0x0000000000007918 */ /* 0x000fe20000000000 */
[----:B---34-:R-:W-:Y:S06]  /*0600*/  BAR.SYNC.DEFER_BLOCKING 0x0 ;  /* 0x0000000000007b1d */ /* 0x018fec0000010000 */
[----:B------:R-:W-:Y:S05]  /*0610*/  @!P3 BRA `(.L_x_3) ;  /* 0x0000007400ccb947 */ /* 0x000fea0003800000 */
[----:B------:R-:W-:-:S13]  /*0620*/  ISETP.GT.U32.AND P0, PT, R11, 0x1, PT ;  /* 0x000000010b00780c */ /* 0x000fda0003f04070 */
[----:B0-----:R-:W-:Y:S05]  /*0630*/  @P0 EXIT ;  /* 0x000000000000094d */ /* 0x001fea0003800000 */
[----:B------:R-:W-:Y:S01]  /*0640*/  ULDC.64 UR4, c[0x0][0x650] ;  /* 0x0001940000047ab9 */ /* 0x000fe20000000a00 */
[----:B------:R-:W-:Y:S01]  /*0650*/  PRMT R12, RZ, 0x7610, R12 ;  /* 0x00007610ff0c7816 */ /* 0x000fe2000000000c */
[----:B------:R-:W-:Y:S01]  /*0660*/  IMAD.MOV.U32 R6, RZ, RZ, -0x1 ;  /* 0xffffffffff067424 */ /* 0x000fe200078e00ff */
[----:B------:R-:W-:Y:S01]  /*0670*/  ISETP.GE.U32.AND P0, PT, R2, UR4, PT ;  /* 0x0000000402007c0c */ /* 0x000fe2000bf06070 */
[----:B------:R-:W-:Y:S02]  /*0680*/  IMAD.MOV.U32 R7, RZ, RZ, -0x1 ;  /* 0xffffffffff077424 */ /* 0x000fe400078e00ff */
[----:B------:R-:W-:Y:S01]  /*0690*/  IMAD.MOV.U32 R5, RZ, RZ, -0x1 ;  /* 0xffffffffff057424 */ /* 0x000fe200078e00ff */
[----:B------:R-:W-:-:S13]  /*06a0*/  ISETP.GE.U32.AND.EX P0, PT, R3, UR5, PT, P0 ;  /* 0x0000000503007c0c */ /* 0x000fda000bf06100 */
[----:B------:R-:W-:Y:S05]  /*06b0*/  @P0 BRA `(.L_x_4) ;  /* 0x00000004005c0947 */ /* 0x000fea0003800000 */
[----:B------:R-:W0:Y:S01]  /*06c0*/  LDC.64 R16, c[0x0][0x628] ;  /* 0x00018a00ff107b82 */ /* 0x000e220000000a00 */
[----:B------:R-:W-:Y:S02]  /*06d0*/  IMAD.MOV.U32 R6, RZ, RZ, R2 ;  /* 0x000000ffff067224 */ /* 0x000fe400078e0002 */
[----:B------:R-:W-:-:S05]  /*06e0*/  IMAD.MOV.U32 R7, RZ, RZ, R3 ;  /* 0x000000ffff077224 */ /* 0x000fca00078e0003 */
[----:B------:R-:W1:Y:S08]  /*06f0*/  LDC R18, c[0x0][0x630] ;  /* 0x00018c00ff127b82 */ /* 0x000e700000000800 */
[----:B------:R-:W2:Y:S01]  /*0700*/  LDC.64 R20, c[0x0][0x620] ;  /* 0x00018800ff147b82 */ /* 0x000ea20000000a00 */
[----:B0-----:R-:W-:-:S04]  /*0710*/  ISETP.NE.U32.AND P0, PT, R16, RZ, PT ;  /* 0x000000ff1000720c */ /* 0x001fc80003f05070 */
[----:B------:R-:W-:-:S13]  /*0720*/  ISETP.NE.AND.EX P0, PT, R17, RZ, PT, P0 ;  /* 0x000000ff1100720c */ /* 0x000fda0003f05300 */
[----:B-12---:R-:W-:Y:S05]  /*0730*/  @!P0 BRA `(.L_x_5) ;  /* 0x0000000000288947 */ /* 0x006fea0003800000 */
[----:B------:R-:W0:Y:S02]  /*0740*/  LDC R5, c[0x0][0x634] ;  /* 0x00018d00ff057b82 */ /* 0x000e240000000800 */
[----:B0-----:R-:W-:-:S05]  /*0750*/  IADD3 R5, P0, R2, R5, RZ ;  /* 0x0000000502057210 */ /* 0x001fca0007f1e0ff */
[----:B------:R-:W-:-:S04]  /*0760*/  IMAD.X R11, RZ, RZ, R3, P0 ;  /* 0x000000ffff0b7224 */ /* 0x000fc800000e0603 */
[----:B------:R-:W-:-:S04]  /*0770*/  IMAD.WIDE.U32 R6, R11, R16, RZ ;  /* 0x000000100b067225 */ /* 0x000fc800078e00ff */
[----:B------:R-:W-:-:S04]  /*0780*/  IMAD.WIDE.U32 R12, P0, R5, R17, R6 ;  /* 0x00000011050c7225 */ /* 0x000fc80007800006 */
[----:B------:R-:W-:-:S04]  /*0790*/  IMAD.WIDE.U32 R6, R5, R16, RZ ;  /* 0x0000001005067225 */ /* 0x000fc800078e00ff */
[----:B------:R-:W-:Y:S01]  /*07a0*/  IMAD.X R15, RZ, RZ, RZ, P0 ;  /* 0x000000ffff0f7224 */ /* 0x000fe200000e06ff */
[----:B------:R-:W-:Y:S01]  /*07b0*/  IADD3 RZ, P0, R7, R12, RZ ;  /* 0x0000000c07ff7210 */ /* 0x000fe20007f1e0ff */
[----:B------:R-:W-:-:S04]  /*07c0*/  IMAD.MOV.U32 R14, RZ, RZ, R13 ;  /* 0x000000ffff0e7224 */ /* 0x000fc800078e000d */
[----:B------:R-:W-:-:S08]  /*07d0*/  IMAD.WIDE.U32.X R6, R11, R17, R14, P0 ;  /* 0x000000110b067225 */ /* 0x000fd000000e040e */
.L_x_5:
[--C-:B------:R-:W-:Y:S01]  /*07e0*/  SHF.R.U64 R26, R6, R18, R7.reuse ;  /* 0x00000012061a7219 */ /* 0x100fe20000001207 */
[----:B------:R-:W0:Y:S01]  /*07f0*/  LDC.64 R22, c[0x0][0x640] ;  /* 0x00019000ff167b82 */ /* 0x000e220000000a00 */
[----:B------:R-:W-:Y:S01]  /*0800*/  I2FP.F32.U32 R5, R8 ;  /* 0x0000000800057245 */ /* 0x000fe20000201000 */
[----:B------:R-:W-:Y:S01]  /*0810*/  ULDC UR4, c[0x0][0x150] ;  /* 0x0000540000047ab9 */ /* 0x000fe20000000800 */
[----:B------:R-:W-:Y:S02]  /*0820*/  SHF.R.U32.HI R6, RZ, R18, R7 ;  /* 0x00000012ff067219 */ /* 0x000fe40000011607 */
[----:B------:R-:W-:Y:S01]  /*0830*/  IADD3 R11, P0, RZ, -R26, RZ ;  /* 0x8000001aff0b7210 */ /* 0x000fe20007f1e0ff */
[----:B------:R-:W-:Y:S01]  /*0840*/  FMUL R5, R5, UR4 ;  /* 0x0000000405057c20 */ /* 0x000fe20008400000 */
[----:B------:R-:W-:Y:S01]  /*0850*/  ULDC UR4, c[0x0][0x154] ;  /* 0x0000550000047ab9 */ /* 0x000fe20000000800 */
[----:B------:R-:W1:Y:S02]  /*0860*/  LDC R14, c[0x0][0x618] ;  /* 0x00018600ff0e7b82 */ /* 0x000e640000000800 */
[----:B------:R-:W-:-:S02]  /*0870*/  IMAD.X R13, RZ, RZ, ~R6, P0 ;  /* 0x000000ffff0d7224 */ /* 0x000fc400000e0e06 */
[----:B------:R-:W2:Y:S01]  /*0880*/  F2I.U32.TRUNC.NTZ R5, R5 ;  /* 0x0000000500057305 */ /* 0x000ea2000020f000 */
[----:B------:R-:W-:-:S03]  /*0890*/  IMAD.WIDE.U32 R6, R11, R20, R2 ;  /* 0x000000140b067225 */ /* 0x000fc600078e0002 */
[----:B------:R-:W3:Y:S01]  /*08a0*/  LDC R9, c[0x0][0x144] ;  /* 0x00005100ff097b82 */ /* 0x000ee20000000800 */
[----:B------:R-:W-:-:S04]  /*08b0*/  IMAD R12, R13, R20, RZ ;  /* 0x000000140d0c7224 */ /* 0x000fc800078e02ff */
[----:B------:R-:W-:Y:S02]  /*08c0*/  IMAD R11, R11, R21, R12 ;  /* 0x000000150b0b7224 */ /* 0x000fe400078e020c */
[----:B------:R-:W-:Y:S01]  /*08d0*/  IMAD.MOV.U32 R12, RZ, RZ, 0x1 ;  /* 0x00000001ff0c7424 */ /* 0x000fe200078e00ff */
[----:B------:R-:W4:Y:S01]  /*08e0*/  LDC R18, c[0x0][0x608] ;  /* 0x00018200ff127b82 */ /* 0x000f220000000800 */
[----:B------:R-:W-:Y:S01]  /*08f0*/  IMAD.IADD R11, R7, 0x1, R11 ;  /* 0x00000001070b7824 */ /* 0x000fe200078e020b */
[----:B0-----:R-:W-:Y:S01]  /*0900*/  ISETP.NE.U32.AND P0, PT, R22, RZ, PT ;  /* 0x000000ff1600720c */ /* 0x001fe20003f05070 */
[----:B--2---:R-:W-:-:S03]  /*0910*/  IMAD.MOV R7, RZ, RZ, -R5 ;  /* 0x000000ffff077224 */ /* 0x004fc600078e0a05 */
[----:B------:R-:W-:Y:S02]  /*0920*/  ISETP.NE.AND.EX P0, PT, R23, RZ, PT, P0 ;  /* 0x000000ff1700720c */ /* 0x000fe40003f05300 */
[----:B------:R-:W0:Y:S01]  /*0930*/  LDC R13, c[0x0][0x658] ;  /* 0x00019600ff0d7b82 */ /* 0x000e220000000800 */
[--C-:B-1----:R-:W-:Y:S02]  /*0940*/  SHF.R.U64 R16, R6, R14, R11.reuse ;  /* 0x0000000e06107219 */ /* 0x102fe4000000120b */
[----:B------:R-:W-:Y:S02]  /*0950*/  I2FP.F32.U32 R6, R10 ;  /* 0x0000000a00067245 */ /* 0x000fe40000201000 */
[----:B------:R-:W-:-:S03]  /*0960*/  SHF.R.U32.HI R11, RZ, R14, R11 ;  /* 0x0000000eff0b7219 */ /* 0x000fc6000001160b */
[----:B------:R-:W1:Y:S01]  /*0970*/  LDC R17, c[0x0][0x148] ;  /* 0x00005200ff117b82 */ /* 0x000e620000000800 */
[----:B---3--:R-:W-:Y:S02]  /*0980*/  IMAD R5, R9, R7, R8 ;  /* 0x0000000709057224 */ /* 0x008fe400078e0208 */
[----:B------:R-:W-:Y:S01]  /*0990*/  FMUL R7, R6, UR4 ;  /* 0x0000000406077c20 */ /* 0x000fe20008400000 */
[----:B------:R-:W-:-:S03]  /*09a0*/  IMAD.MOV.U32 R6, RZ, RZ, -0x1 ;  /* 0xffffffffff067424 */ /* 0x000fc600078e00ff */
[----:B------:R2:W3:Y:S01]  /*09b0*/  F2I.U32.TRUNC.NTZ R15, R7 ;  /* 0x00000007000f7305 */ /* 0x0004e2000020f000 */
[----:B------:R-:W1:Y:S01]  /*09c0*/  LDC R21, c[0x0][0x600] ;  /* 0x00018000ff157b82 */ /* 0x000e620000000800 */
[-CC-:B----4-:R-:W-:Y:S02]  /*09d0*/  SHF.R.U64 R27, R16, R18.reuse, R11.reuse ;  /* 0x00000012101b7219 */ /* 0x190fe4000000120b */
[----:B------:R-:W-:-:S05]  /*09e0*/  SHF.R.U32.HI R8, RZ, R18, R11 ;  /* 0x00000012ff087219 */ /* 0x000fca000001160b */
[----:B------:R-:W4:Y:S01]  /*09f0*/  LDC R20, c[0x0][0x648] ;  /* 0x00019200ff147b82 */ /* 0x000f220000000800 */
[-CC-:B0-----:R-:W-:Y:S02]  /*0a00*/  SHF.R.U64 R18, R27, R13.reuse, R8.reuse ;  /* 0x0000000d1b127219 */ /* 0x181fe40000001208 */
[-C--:B------:R-:W-:Y:S02]  /*0a10*/  SHF.L.U32 R6, R6, R13.reuse, RZ ;  /* 0x0000000d06067219 */ /* 0x080fe400000006ff */
[-C--:B------:R-:W-:Y:S02]  /*0a20*/  SHF.R.U32.HI R8, RZ, R13.reuse, R8 ;  /* 0x0000000dff087219 */ /* 0x080fe40000011608 */
[----:B------:R-:W-:Y:S01]  /*0a30*/  LOP3.LUT R14, RZ, R6, RZ, 0x33, !PT ;  /* 0x00000006ff0e7212 */ /* 0x000fe200078e33ff */
[----:B------:R-:W0:Y:S01]  /*0a40*/  LDC R25, c[0x0][0x638] ;  /* 0x00018e00ff197b82 */ /* 0x000e220000000800 */
[----:B------:R-:W-:Y:S01]  /*0a50*/  SHF.L.U32 R11, R12, R13, RZ ;  /* 0x0000000d0c0b7219 */ /* 0x000fe200000006ff */
[----:B------:R-:W-:-:S02]  /*0a60*/  IMAD.MOV.U32 R6, RZ, RZ, R18 ;  /* 0x000000ffff067224 */ /* 0x000fc400078e0012 */
[----:B--2---:R-:W-:-:S04]  /*0a70*/  IMAD.MOV.U32 R7, RZ, RZ, R8 ;  /* 0x000000ffff077224 */ /* 0x004fc800078e0008 */
[----:B------:R-:W2:Y:S01]  /*0a80*/  LDC R24, c[0x0][0x610] ;  /* 0x00018400ff187b82 */ /* 0x000ea20000000800 */
[----:B---3--:R-:W-:Y:S05]  /*0a90*/  @!P0 BRA `(.L_x_6) ;  /* 0x0000000000288947 */ /* 0x008fea0003800000 */
[----:B------:R-:W3:Y:S02]  /*0aa0*/  LDC R13, c[0x0][0x64c] ;  /* 0x00019300ff0d7b82 */ /* 0x000ee40000000800 */
[----:B---3--:R-:W-:-:S05]  /*0ab0*/  IADD3 R13, P0, R18, R13, RZ ;  /* 0x0000000d120d7210 */ /* 0x008fca0007f1e0ff */
        /* <DEDUP_REMOVED lines=8> */
.L_x_6:
[----:B----4-:R-:W-:Y:S01]  /*0b40*/  SHF.R.U64 R6, R6, R20, R7 ;  /* 0x0000001406067219 */ /* 0x010fe20000001207 */
[----:B-1----:R-:W-:Y:S01]  /*0b50*/  VIADD R7, R21, 0xffffffff ;  /* 0xffffffff15077836 */ /* 0x002fe20000000000 */
[----:B------:R-:W-:Y:S01]  /*0b60*/  LOP3.LUT R14, R27, R14, RZ, 0xc0, !PT ;  /* 0x0000000e1b0e7212 */ /* 0x000fe200078ec0ff */
[----:B------:R-:W-:Y:S02]  /*0b70*/  IMAD.MOV R15, RZ, RZ, -R15 ;  /* 0x000000ffff0f7224 */ /* 0x000fe400078e0a0f */
[----:B------:R-:W-:Y:S01]  /*0b80*/  IMAD.MOV R8, RZ, RZ, -R6 ;  /* 0x000000ffff087224 */ /* 0x000fe200078e0a06 */
[----:B------:R-:W-:Y:S01]  /*0b90*/  LOP3.LUT R7, R16, R7, RZ, 0xc0, !PT ;  /* 0x0000000710077212 */ /* 0x000fe200078ec0ff */
[----:B------:R-:W-:Y:S02]  /*0ba0*/  IMAD R14, R11, R6, R14 ;  /* 0x000000060b0e7224 */ /* 0x000fe400078e020e */
[----:B------:R-:W-:Y:S02]  /*0bb0*/  @P2 IMAD R5, R17, R15, R10 ;  /* 0x0000000f11052224 */ /* 0x000fe400078e020a */
[----:B0-----:R-:W-:-:S02]  /*0bc0*/  IMAD R6, R8, R25, R18 ;  /* 0x0000001908067224 */ /* 0x001fc400078e0212 */
[----:B--2---:R-:W-:Y:S02]  /*0bd0*/  IMAD R5, R14, R24, R5 ;  /* 0x000000180e057224 */ /* 0x004fe400078e0205 */
[----:B------:R-:W-:Y:S02]  /*0be0*/  IMAD R6, R6, R21, R7 ;  /* 0x0000001506067224 */ /* 0x000fe400078e0207 */
[----:B------:R-:W-:-:S03]  /*0bf0*/  IMAD.MOV.U32 R12, RZ, RZ, 0x1 ;  /* 0x00000001ff0c7424 */ /* 0x000fc600078e00ff */
[----:B------:R-:W-:Y:S02]  /*0c00*/  SEL R7, R6, R5, !P2 ;  /* 0x0000000506077207 */ /* 0x000fe40005000000 */
[----:B------:R-:W-:Y:S01]  /*0c10*/  SEL R6, R5, R6, !P2 ;  /* 0x0000000605067207 */ /* 0x000fe20005000000 */
[----:B------:R-:W-:-:S07]  /*0c20*/  IMAD.MOV.U32 R5, RZ, RZ, R26 ;  /* 0x000000ffff057224 */ /* 0x000fce00078e001a */
.L_x_4:
[----:B------:R-:W-:-:S08]  /*0c30*/  NOP ;  /* 0x0000000000007918 */ /* 0x000fd00000000000 */
[----:B------:R-:W0:Y:S02]  /*0c40*/  USETMAXREG.TRY_ALLOC.CTAPOOL UP0, 0xe8 ;  /* 0x000000e8000079c8 */ /* 0x000e240008000600 */
[----:B0-----:R-:W-:-:S13]  /*0c50*/  PLOP3.LUT P0, PT, PT, PT, UP0, 0x80, 0x0 ;  /* 0x000000000000781c */ /* 0x001fda0003f0f008 */
[----:B------:R-:W-:Y:S05]  /*0c60*/  @!P0 BRA `(.L_x_4) ;  /* 0xfffffffc00f08947 */ /* 0x000fea000383ffff */
[----:B------:R-:W-:Y:S01]  /*0c70*/  ULDC.64 UR4, c[0x0][0x598] ;  /* 0x0001660000047ab9 */ /* 0x000fe20000000a00 */
[----:B------:R-:W-:Y:S01]  /*0c80*/  ULDC.64 UR16, c[0x0][0x208] ;  /* 0x0000820000107ab9 */ /* 0x000fe20000000a00 */
[----:B------:R-:W-:-:S04]  /*0c90*/  ISETP.NE.U32.AND P0, PT, RZ, UR4, PT ;  /* 0x00000004ff007c0c */ /* 0x000fc8000bf05070 */
[----:B------:R-:W-:-:S13]  /*0ca0*/  ISETP.NE.AND.EX P0, PT, RZ, UR5, PT, P0 ;  /* 0x00000005ff007c0c */ /* 0x000fda000bf05300 */
[----:B------:R-:W-:Y:S05]  /*0cb0*/  @!P0 BRA `(.L_x_7) ;  /* 0x00000000001c8947 */ /* 0x000fea0003800000 */
[----:B------:R-:W0:Y:S02]  /*0cc0*/  LDC.64 R8, c[0x0][0x598] ;  /* 0x00016600ff087b82 */ /* 0x000e240000000a00 */
[----:B0-----:R-:W2:Y:S02]  /*0cd0*/  LDG.E.64 R8, desc[UR16][R8.64] ;  /* 0x0000001008087981 */ /* 0x001ea4000c1e1b00 */
[----:B--2---:R-:W-:-:S04]  /*0ce0*/  ISETP.NE.U32.AND P0, PT, R8, RZ, PT ;  /* 0x000000ff0800720c */ /* 0x004fc80003f05070 */
[----:B------:R-:W-:-:S13]  /*0cf0*/  ISETP.NE.AND.EX P0, PT, R9, RZ, PT, P0 ;  /* 0x000000ff0900720c */ /* 0x000fda0003f05300 */
[----:B------:R-:W-:Y:S05]  /*0d00*/  @!P0 BRA `(.L_x_7) ;  /* 0x0000000000088947 */ /* 0x000fea0003800000 */
[----:B------:R0:W5:Y:S01]  /*0d10*/  LD.E R8, desc[UR16][R8.64] ;  /* 0x0000001008087980 */ /* 0x000162000c101900 */
[----:B------:R-:W-:Y:S05]  /*0d20*/  BRA `(.L_x_8) ;  /* 0x0000000000207947 */ /* 0x000fea0003800000 */
.L_x_7:
[----:B------:R-:W-:Y:S02]  /*0d30*/  ULDC.64 UR4, c[0x0][0x588] ;  /* 0x0001620000047ab9 */ /* 0x000fe40000000a00 */
[----:B------:R-:W-:-:S04]  /*0d40*/  ISETP.NE.U32.AND P0, PT, RZ, UR4, PT ;  /* 0x00000004ff007c0c */ /* 0x000fc8000bf05070 */
[----:B------:R-:W-:-:S13]  /*0d50*/  ISETP.NE.AND.EX P0, PT, RZ, UR5, PT, P0 ;  /* 0x00000005ff007c0c */ /* 0x000fda000bf05300 */
[----:B------:R-:W-:Y:S05]  /*0d60*/  @!P0 BRA `(.L_x_9) ;  /* 0x00000000000c8947 */ /* 0x000fea0003800000 */
[----:B------:R-:W0:Y:S02]  /*0d70*/  LDC.64 R8, c[0x0][0x588] ;  /* 0x00016200ff087b82 */ /* 0x000e240000000a00 */
[----:B0-----:R1:W5:Y:S01]  /*0d80*/  LDG.E R8, desc[UR16][R8.64] ;  /* 0x0000001008087981 */ /* 0x001362000c1e1900 */
[----:B------:R-:W-:Y:S05]  /*0d90*/  BRA `(.L_x_8) ;  /* 0x0000000000047947 */ /* 0x000fea0003800000 */
.L_x_9:
[----:B------:R-:W2:Y:S02]  /*0da0*/  LDC R8, c[0x0][0x580] ;  /* 0x00016000ff087b82 */ /* 0x000ea40000000800 */
.L_x_8:
[----:B------:R-:W-:Y:S02]  /*0db0*/  ULDC.64 UR4, c[0x0][0x5a0] ;  /* 0x0001680000047ab9 */ /* 0x000fe40000000a00 */
[----:B------:R-:W-:-:S04]  /*0dc0*/  ISETP.NE.U32.AND P0, PT, RZ, UR4, PT ;  /* 0x00000004ff007c0c */ /* 0x000fc8000bf05070 */
[----:B------:R-:W-:-:S13]  /*0dd0*/  ISETP.NE.AND.EX P0, PT, RZ, UR5, PT, P0 ;  /* 0x00000005ff007c0c */ /* 0x000fda000bf05300 */
[----:B------:R-:W-:Y:S05]  /*0de0*/  @!P0 BRA `(.L_x_10) ;  /* 0x00000000001c8947 */ /* 0x000fea0003800000 */
[----:B------:R-:W3:Y:S02]  /*0df0*/  LDC.64 R10, c[0x0][0x5a0] ;  /* 0x00016800ff0a7b82 */ /* 0x000ee40000000a00 */
[----:B---3--:R-:W3:Y:S02]  /*0e00*/  LDG.E.64 R10, desc[UR16][R10.64] ;  /* 0x000000100a0a7981 */ /* 0x008ee4000c1e1b00 */
[----:B---3--:R-:W-:-:S04]  /*0e10*/  ISETP.NE.U32.AND P0, PT, R10, RZ, PT ;  /* 0x000000ff0a00720c */ /* 0x008fc80003f05070 */
[----:B------:R-:W-:-:S13]  /*0e20*/  ISETP.NE.AND.EX P0, PT, R11, RZ, PT, P0 ;  /* 0x000000ff0b00720c */ /* 0x000fda0003f05300 */
[----:B------:R-:W-:Y:S05]  /*0e30*/  @!P0 BRA `(.L_x_10) ;  /* 0x0000000000088947 */ /* 0x000fea0003800000 */
[----:B01----:R0:W5:Y:S01]  /*0e40*/  LD.E R9, desc[UR16][R10.64] ;  /* 0x000000100a097980 */ /* 0x003162000c101900 */
[----:B------:R-:W-:Y:S05]  /*0e50*/  BRA `(.L_x_11) ;  /* 0x0000000000207947 */ /* 0x000fea0003800000 */
.L_x_10:
[----:B------:R-:W-:Y:S02]  /*0e60*/  ULDC.64 UR4, c[0x0][0x590] ;  /* 0x0001640000047ab9 */ /* 0x000fe40000000a00 */
[----:B------:R-:W-:-:S04]  /*0e70*/  ISETP.NE.U32.AND P0, PT, RZ, UR4, PT ;  /* 0x00000004ff007c0c */ /* 0x000fc8000bf05070 */
[----:B------:R-:W-:-:S13]  /*0e80*/  ISETP.NE.AND.EX P0, PT, RZ, UR5, PT, P0 ;  /* 0x00000005ff007c0c */ /* 0x000fda000bf05300 */
[----:B------:R-:W-:Y:S05]  /*0e90*/  @!P0 BRA `(.L_x_12) ;  /* 0x00000000000c8947 */ /* 0x000fea0003800000 */
[----:B------:R-:W0:Y:S02]  /*0ea0*/  LDC.64 R10, c[0x0][0x590] ;  /* 0x00016400ff0a7b82 */ /* 0x000e240000000a00 */
[----:B01----:R1:W5:Y:S01]  /*0eb0*/  LDG.E R9, desc[UR16][R10.64] ;  /* 0x000000100a097981 */ /* 0x003362000c1e1900 */
[----:B------:R-:W-:Y:S05]  /*0ec0*/  BRA `(.L_x_11) ;  /* 0x0000000000047947 */ /* 0x000fea0003800000 */
.L_x_12:
[----:B01----:R-:W3:Y:S02]  /*0ed0*/  LDC R9, c[0x0][0x584] ;  /* 0x00016100ff097b82 */ /* 0x003ee40000000800 */
.L_x_11:
[----:B------:R-:W-:-:S13]  /*0ee0*/  LOP3.LUT P0, RZ, R12, 0xff, RZ, 0xc0, !PT ;  /* 0x000000ff0cff7812 */ /* 0x000fda000780c0ff */
[----:B------:R-:W-:Y:S05]  /*0ef0*/  @!P0 EXIT ;  /* 0x000000000000894d */ /* 0x000fea0003800000 */
[----:B------:R-:W-:Y:S01]  /*0f00*/  ULDC UR4, c[0x0][0x28c] ;  /* 0x0000a30000047ab9 */ /* 0x000fe20000000800 */
[----:B------:R-:W-:Y:S01]  /*0f10*/  LOP3.LUT R138, R4, 0x1, RZ, 0xfc, !PT ;  /* 0x00000001048a7812 */ /* 0x000fe200078efcff */
[----:B------:R-:W-:-:S04]  /*0f20*/  UIADD3 UR4, UR4, 0x7f, URZ ;  /* 0x0000007f04047890 */ /* 0x000fc8000fffe03f */
[----:B------:R-:W-:-:S04]  /*0f30*/  USHF.R.S32.HI UR5, URZ, 0x1f, UR4 ;  /* 0x0000001f3f057899 */ /* 0x000fc80008011404 */
[----:B------:R-:W-:-:S03]  /*0f40*/  ULEA.HI UR5, UR5, UR4, URZ, 0x7 ;  /* 0x0000000405057291 */ /* 0x000fc6000f8f383f */
[----:B------:R-:W-:Y:S01]  /*0f50*/  UMOV UR4, URZ ;  /* 0x0000003f00047c82 */ /* 0x000fe20008000000 */
[----:B------:R-:W-:-:S03]  /*0f60*/  USHF.R.S32.HI UR9, URZ, 0x7, UR5 ;  /* 0x000000073f097899 */ /* 0x000fc60008011405 */
[----:B------:R-:W-:-:S09]  /*0f70*/  UMOV UR5, URZ ;  /* 0x0000003f00057c82 */ /* 0x000fd20008000000 */
.L_x_165:
[----:B01----:R-:W-:Y:S01]  /*0f80*/  LOP3.LUT R10, R0, 0x80, RZ, 0xc0, !PT ;  /* 0x00000080000a7812 */ /* 0x003fe200078ec0ff */
[----:B------:R-:W0:Y:S01]  /*0f90*/  S2UR UR13, SR_CgaCtaId ;  /* 0x00000000000d79c3 */ /* 0x000e220000008800 */
[----:B------:R-:W-:Y:S01]  /*0fa0*/  UMOV UR12, 0x400 ;  /* 0x00000400000c7882 */ /* 0x000fe20000000000 */
[----:B------:R-:W-:Y:S01]  /*0fb0*/  UMOV UR6, URZ ;  /* 0x0000003f00067c82 */ /* 0x000fe20008000000 */
[----:B------:R-:W-:Y:S01]  /*0fc0*/  SHF.R.U32.HI R10, RZ, 0x7, R10 ;  /* 0x00000007ff0a7819 */ /* 0x000fe2000001160a */
[----:B------:R-:W-:Y:S01]  /*0fd0*/  UMOV UR7, URZ ;  /* 0x0000003f00077c82 */ /* 0x000fe20008000000 */
[----:B------:R-:W-:Y:S01]  /*0fe0*/  UMOV UR18, UR5 ;  /* 0x0000000500127c82 */ /* 0x000fe20008000000 */
[----:B------:R-:W-:Y:S02]  /*0ff0*/  CS2R R14, SRZ ;  /* 0x00000000000e7805 */ /* 0x000fe4000001ff00 */
[----:B------:R-:W-:Y:S01]  /*1000*/  CS2R R12, SRZ ;  /* 0x00000000000c7805 */ /* 0x000fe2000001ff00 */
[----:B------:R-:W1:Y:S01]  /*1010*/  LDC R11, c[0x0][0x28c] ;  /* 0x0000a300ff0b7b82 */ /* 0x000e620000000800 */
[----:B------:R-:W4:Y:S01]  /*1020*/  SHFL.IDX PT, R10, R10, RZ, 0x1f ;  /* 0x00001fff0a0a7589 */ /* 0x000f2200000e0000 */
[----:B------:R-:W-:-:S02]  /*1030*/  CS2R R16, SRZ ;  /* 0x0000000000107805 */ /* 0x000fc4000001ff00 */
[----:B------:R-:W-:Y:S02]  /*1040*/  CS2R R18, SRZ ;  /* 0x0000000000127805 */ /* 0x000fe4000001ff00 */
[----:B------:R-:W-:Y:S02]  /*1050*/  CS2R R20, SRZ ;  /* 0x0000000000147805 */ /* 0x000fe4000001ff00 */
[----:B------:R-:W-:Y:S02]  /*1060*/  CS2R R22, SRZ ;  /* 0x0000000000167805 */ /* 0x000fe4000001ff00 */
[----:B------:R-:W-:Y:S02]  /*1070*/  CS2R R88, SRZ ;  /* 0x0000000000587805 */ /* 0x000fe4000001ff00 */
[----:B------:R-:W-:Y:S02]  /*1080*/  CS2R R90, SRZ ;  /* 0x00000000005a7805 */ /* 0x000fe4000001ff00 */
        /* <DEDUP_REMOVED lines=16> */
[----:B-1----:R-:W-:Y:S02]  /*1190*/  ISETP.GE.AND P0, PT, R11, 0x1, PT ;  /* 0x000000010b00780c */ /* 0x002fe40003f06270 */
[----:B------:R-:W-:Y:S02]  /*11a0*/  CS2R R124, SRZ ;  /* 0x00000000007c7805 */ /* 0x000fe4000001ff00 */
[----:B----4-:R-:W-:-:S02]  /*11b0*/  R2UR UR8, R10 ;  /* 0x000000000a0872ca */ /* 0x010fc400000e0000 */
[----:B------:R-:W-:Y:S02]  /*11c0*/  CS2R R126, SRZ ;  /* 0x00000000007e7805 */ /* 0x000fe4000001ff00 */
[----:B------:R-:W-:Y:S02]  /*11d0*/  CS2R R128, SRZ ;  /* 0x0000000000807805 */ /* 0x000fe4000001ff00 */
[----:B------:R-:W-:Y:S02]  /*11e0*/  CS2R R130, SRZ ;  /* 0x0000000000827805 */ /* 0x000fe4000001ff00 */
[----:B------:R-:W-:Y:S02]  /*11f0*/  CS2R R132, SRZ ;  /* 0x0000000000847805 */ /* 0x000fe4000001ff00 */
[----:B------:R-:W-:Y:S02]  /*1200*/  CS2R R134, SRZ ;  /* 0x0000000000867805 */ /* 0x000fe4000001ff00 */
[----:B------:R-:W-:Y:S01]  /*1210*/  CS2R R136, SRZ ;  /* 0x0000000000887805 */ /* 0x000fe2000001ff00 */
[----:B------:R-:W-:Y:S01]  /*1220*/  IMAD.MOV.U32 R139, RZ, RZ, RZ ;  /* 0x000000ffff8b7224 */ /* 0x000fe200078e00ff */
[----:B------:R-:W-:Y:S01]  /*1230*/  CS2R R24, SRZ ;  /* 0x0000000000187805 */ /* 0x000fe2000001ff00 */
[----:B------:R-:W-:Y:S01]  /*1240*/  IMAD.MOV.U32 R141, RZ, RZ, RZ ;  /* 0x000000ffff8d7224 */ /* 0x000fe200078e00ff */
[----:B---3--:R-:W-:Y:S01]  /*1250*/  CS2R R26, SRZ ;  /* 0x00000000001a7805 */ /* 0x008fe2000001ff00 */
[----:B------:R-:W-:Y:S01]  /*1260*/  IMAD.U32 R142, RZ, RZ, UR4 ;  /* 0x00000004ff8e7e24 */ /* 0x000fe2000f8e00ff */
[----:B------:R-:W-:Y:S01]  /*1270*/  CS2R R28, SRZ ;  /* 0x00000000001c7805 */ /* 0x000fe2000001ff00 */
[----:B------:R-:W-:Y:S01]  /*1280*/  ULEA.HI UR10, UR8, UR8, URZ, 0x1 ;  /* 0x00000008080a7291 */ /* 0x000fe2000f8f083f */
[----:B------:R-:W-:-:S02]  /*1290*/  CS2R R30, SRZ ;  /* 0x00000000001e7805 */ /* 0x000fc4000001ff00 */
[----:B------:R-:W-:Y:S02]  /*12a0*/  CS2R R32, SRZ ;  /* 0x0000000000207805 */ /* 0x000fe4000001ff00 */
[----:B------:R-:W-:Y:S01]  /*12b0*/  CS2R R34, SRZ ;  /* 0x0000000000227805 */ /* 0x000fe2000001ff00 */
[----:B------:R-:W-:Y:S01]  /*12c0*/  ULOP3.LUT UR11, UR10, 0x7fffe, URZ, 0xc0, !UPT ;  /* 0x0007fffe0a0b7892 */ /* 0x000fe2000f8ec03f */
[----:B------:R-:W-:Y:S01]  /*12d0*/  CS2R R36, SRZ ;  /* 0x0000000000247805 */ /* 0x000fe2000001ff00 */
[----:B0-----:R-:W-:Y:S01]  /*12e0*/  ULEA UR10, UR13, UR12, 0x18 ;  /* 0x0000000c0d0a7291 */ /* 0x001fe2000f8ec03f */
[----:B------:R-:W-:Y:S01]  /*12f0*/  CS2R R38, SRZ ;  /* 0x0000000000267805 */ /* 0x000fe2000001ff00 */
[----:B------:R-:W-:Y:S01]  /*1300*/  UIADD3 UR11, UR8, -UR11, URZ ;  /* 0x8000000b080b7290 */ /* 0x000fe2000fffe03f */
[----:B------:R-:W-:Y:S02]  /*1310*/  CS2R R40, SRZ ;  /* 0x0000000000287805 */ /* 0x000fe4000001ff00 */
[----:B------:R-:W-:Y:S01]  /*1320*/  CS2R R42, SRZ ;  /* 0x00000000002a7805 */ /* 0x000fe2000001ff00 */
[----:B------:R-:W-:Y:S01]  /*1330*/  UMOV UR8, URZ ;  /* 0x0000003f00087c82 */ /* 0x000fe20008000000 */
[----:B------:R-:W-:Y:S01]  /*1340*/  ULEA UR11, UR11, UR10, 0xd ;  /* 0x0000000a0b0b7291 */ /* 0x000fe2000f8e683f */
[----:B------:R-:W-:-:S02]  /*1350*/  CS2R R44, SRZ ;  /* 0x00000000002c7805 */ /* 0x000fc4000001ff00 */
[----:B------:R-:W-:Y:S02]  /*1360*/  CS2R R46, SRZ ;  /* 0x00000000002e7805 */ /* 0x000fe4000001ff00 */
[----:B------:R-:W-:Y:S01]  /*1370*/  CS2R R48, SRZ ;  /* 0x0000000000307805 */ /* 0x000fe2000001ff00 */
[----:B------:R-:W-:Y:S01]  /*1380*/  UIADD3 UR11, UR11, 0x180, URZ ;  /* 0x000001800b0b7890 */ /* 0x000fe2000fffe03f */
[----:B------:R-:W-:Y:S02]  /*1390*/  CS2R R50, SRZ ;  /* 0x0000000000327805 */ /* 0x000fe4000001ff00 */
[----:B------:R-:W-:Y:S02]  /*13a0*/  CS2R R52, SRZ ;  /* 0x0000000000347805 */ /* 0x000fe4000001ff00 */
[----:B------:R-:W-:Y:S01]  /*13b0*/  CS2R R54, SRZ ;  /* 0x0000000000367805 */ /* 0x000fe2000001ff00 */
[----:B------:R-:W-:Y:S01]  /*13c0*/  USHF.R.U32.HI UR11, URZ, 0x4, UR11 ;  /* 0x000000043f0b7899 */ /* 0x000fe2000801160b */
[----:B------:R-:W-:-:S02]  /*13d0*/  CS2R R56, SRZ ;  /* 0x0000000000387805 */ /* 0x000fc4000001ff00 */
[----:B------:R-:W-:Y:S02]  /*13e0*/  CS2R R58, SRZ ;  /* 0x00000000003a7805 */ /* 0x000fe4000001ff00 */
[----:B------:R-:W-:Y:S01]  /*13f0*/  CS2R R60, SRZ ;  /* 0x00000000003c7805 */ /* 0x000fe2000001ff00 */
[----:B------:R-:W-:Y:S01]  /*1400*/  ULOP3.LUT UR11, UR11, 0x3fff, URZ, 0xc0, !UPT ;  /* 0x00003fff0b0b7892 */ /* 0x000fe2000f8ec03f */
        /* <DEDUP_REMOVED lines=12> */
[----:B------:R-:W-:Y:S01]  /*14d0*/  CS2R R86, SRZ ;  /* 0x0000000000567805 */ /* 0x000fe2000001ff00 */
[----:B------:R-:W-:Y:S06]  /*14e0*/  @!P0 BRA `(.L_x_13) ;  /* 0x0000000800608947 */ /* 0x000fec0003800000 */
[----:B------:R-:W-:-:S13]  /*14f0*/  ISETP.NE.AND P1, PT, R138, 0x3, PT ;  /* 0x000000038a00780c */ /* 0x000fda0003f25270 */
[----:B------:R-:W-:Y:S05]  /*1500*/  @!P1 BRA `(.L_x_14) ;  /* 0x0000000000049947 */ /* 0x000fea0003800000 */
[----:B------:R-:W-:Y:S01]  /*1510*/  BPT.TRAP 0x1 ;  /* 0x000000040000795c */ /* 0x000fe20000300000 */
.L_x_14:
[----:B------:R-:W-:Y:S01]  /*1520*/  ULEA UR6, UR5, UR10, 0x3 ;  /* 0x0000000a05067291 */ /* 0x000fe2000f8e183f */
[----:B------:R-:W-:-:S05]  /*1530*/  IMAD.U32 R10, RZ, RZ, UR4 ;  /* 0x00000004ff0a7e24 */ /* 0x000fca000f8e00ff */
[----:B------:R-:W-:-:S04]  /*1540*/  SHF.L.U32 R10, R10, 0x1f, RZ ;  /* 0x0000001f0a0a7819 */ /* 0x000fc800000006ff */
[----:B------:R0:W1:Y:S01]  /*1550*/  SYNCS.PHASECHK.TRANS64.TRYWAIT P0, [UR6], R10 ;  /* 0x0000000aff0075a7 */ /* 0x0000620008000146 */
[----:B------:R-:W-:Y:S05]  /*1560*/  @!P1 BRA `(.L_x_15) ;  /* 0x0000000000049947 */ /* 0x000fea0003800000 */
[----:B------:R-:W-:Y:S01]  /*1570*/  BPT.TRAP 0x1 ;  /* 0x000000040000795c */ /* 0x000fe20000300000 */
.L_x_15:
[----:B-1----:R-:W-:Y:S05]  /*1580*/  @P0 BRA `(.L_x_16) ;  /* 0x0000000000080947 */ /* 0x002fea0003800000 */
[----:B------:R-:W1:Y:S02]  /*1590*/  SYNCS.PHASECHK.TRANS64.TRYWAIT P0, [UR6], R10 ;  /* 0x0000000aff0075a7 */ /* 0x000e640008000146 */
[----:B-1----:R-:W-:Y:S05]  /*15a0*/  @!P0 BRA `(.L_x_17) ;  /* 0x0000007c00e08947 */ /* 0x002fea0003800000 */
.L_x_16:
[----:B------:R-:W-:Y:S01]  /*15b0*/  UIADD3 UR6, UR10, 0x1c180, URZ ;  /* 0x0001c1800a067890 */ /* 0x000fe2000fffe03f */
[----:B------:R-:W-:Y:S01]  /*15c0*/  WARPGROUP.ARRIVE ;  /* 0x00000000000079c5 */ /* 0x000fe20000000000 */
[----:B------:R-:W-:Y:S01]  /*15d0*/  ULOP3.LUT UR8, UR11, 0x10000, URZ, 0xfc, !UPT ;  /* 0x000100000b087892 */ /* 0x000fe2000f8efc3f */
[----:B------:R-:W-:Y:S01]  /*15e0*/  CS2R R14, SRZ ;  /* 0x00000000000e7805 */ /* 0x000fe2000001ff00 */
[----:B------:R-:W-:Y:S01]  /*15f0*/  USHF.R.U32.HI UR6, URZ, 0x4, UR6 ;  /* 0x000000043f067899 */ /* 0x000fe20008011606 */
[----:B------:R-:W-:Y:S01]  /*1600*/  CS2R R12, SRZ ;  /* 0x00000000000c7805 */ /* 0x000fe2000001ff00 */
[----:B------:R-:W-:Y:S01]  /*1610*/  UMOV UR13, 0x40000040 ;  /* 0x40000040000d7882 */ /* 0x000fe20000000000 */
[----:B------:R-:W-:Y:S01]  /*1620*/  UMOV UR15, 0x40000040 ;  /* 0x40000040000f7882 */ /* 0x000fe20000000000 */
[----:B------:R-:W-:Y:S01]  /*1630*/  ULOP3.LUT UR6, UR6, 0x3fff, URZ, 0xc0, !UPT ;  /* 0x00003fff06067892 */ /* 0x000fe2000f8ec03f */
[----:B------:R-:W-:Y:S02]  /*1640*/  CS2R R16, SRZ ;  /* 0x0000000000107805 */ /* 0x000fe4000001ff00 */
[----:B------:R-:W-:-:S02]  /*1650*/  CS2R R18, SRZ ;  /* 0x0000000000127805 */ /* 0x000fc4000001ff00 */
[----:B------:R-:W-:Y:S01]  /*1660*/  CS2R R20, SRZ ;  /* 0x0000000000147805 */ /* 0x000fe2000001ff00 */
[----:B------:R-:W-:Y:S01]  /*1670*/  ULOP3.LUT UR7, UR6, 0x10000, URZ, 0xfc, !UPT ;  /* 0x0001000006077892 */ /* 0x000fe2000f8efc3f */
[----:B------:R-:W-:Y:S01]  /*1680*/  CS2R R22, SRZ ;  /* 0x0000000000167805 */ /* 0x000fe2000001ff00 */
[----:B------:R-:W-:Y:S01]  /*1690*/  ULEA UR6, UR5, UR8, 0xa ;  /* 0x0000000805067291 */ /* 0x000fe2000f8e503f */
[----:B------:R-:W-:Y:S01]  /*16a0*/  CS2R R88, SRZ ;  /* 0x0000000000587805 */ /* 0x000fe2000001ff00 */
[----:B------:R-:W-:Y:S01]  /*16b0*/  ULEA UR7, UR5, UR7, 0xa ;  /* 0x0000000705077291 */ /* 0x000fe2000f8e503f */
[----:B------:R-:W-:Y:S02]  /*16c0*/  CS2R R90, SRZ ;  /* 0x00000000005a7805 */ /* 0x000fe4000001ff00 */
[----:B------:R-:W-:Y:S02]  /*16d0*/  CS2R R92, SRZ ;  /* 0x00000000005c7805 */ /* 0x000fe4000001ff00 */
[----:B------:R-:W-:-:S02]  /*16e0*/  CS2R R94, SRZ ;  /* 0x00000000005e7805 */ /* 0x000fc4000001ff00 */
[----:B------:R-:W-:Y:S01]  /*16f0*/  CS2R R96, SRZ ;  /* 0x0000000000607805 */ /* 0x000fe2000001ff00 */
[----:B------:R-:W-:Y:S01]  /*1700*/  UMOV UR12, UR6 ;  /* 0x00000006000c7c82 */ /* 0x000fe20008000000 */
[----:B------:R-:W-:Y:S01]  /*1710*/  CS2R R98, SRZ ;  /* 0x0000000000627805 */ /* 0x000fe2000001ff00 */
[----:B------:R-:W-:Y:S01]  /*1720*/  UMOV UR14, UR7 ;  /* 0x00000007000e7c82 */ /* 0x000fe20008000000 */
[----:B------:R-:W-:Y:S01]  /*1730*/  CS2R R100, SRZ ;  /* 0x0000000000647805 */ /* 0x000fe2000001ff00 */
[----:B------:R-:W-:Y:S01]  /*1740*/  QGMMA.64x128x32.F32.E5M2.E5M2 R24, gdesc[UR12], RZ, !UPT ;  /* 0x01e000000c1879f3 */ /* 0x000fe2000c7038ff */
[----:B------:R-:W-:Y:S01]  /*1750*/  UIADD3 UR12, UR6, 0x2, URZ ;  /* 0x00000002060c7890 */ /* 0x000fe2000fffe03f */
[----:B------:R-:W-:Y:S01]  /*1760*/  CS2R R102, SRZ ;  /* 0x0000000000667805 */ /* 0x000fe2000001ff00 */
[----:B------:R-:W-:Y:S01]  /*1770*/  UIADD3 UR14, UR7, 0x2, URZ ;  /* 0x00000002070e7890 */ /* 0x000fe2000fffe03f */
[----:B------:R-:W-:Y:S01]  /*1780*/  CS2R R104, SRZ ;  /* 0x0000000000687805 */ /* 0x000fe2000001ff00 */
[----:B------:R-:W-:Y:S01]  /*1790*/  UMOV UR13, 0x40000040 ;  /* 0x40000040000d7882 */ /* 0x000fe20000000000 */
[----:B------:R-:W-:Y:S01]  /*17a0*/  UMOV UR15, 0x40000040 ;  /* 0x40000040000f7882 */ /* 0x000fe20000000000 */
        /* <DEDUP_REMOVED lines=16> */
[----:B------:R-:W-:Y:S02]  /*18b0*/  IMAD.MOV.U32 R139, RZ, RZ, RZ ;  /* 0x000000ffff8b7224 */ /* 0x000fe400078e00ff */
[----:B------:R-:W-:Y:S01]  /*18c0*/  IMAD.MOV.U32 R141, RZ, RZ, RZ ;  /* 0x000000ffff8d7224 */ /* 0x000fe200078e00ff */
[----:B------:R-:W-:Y:S01]  /*18d0*/  QGMMA.64x128x32.F32.E5M2.E5M2 R24, gdesc[UR12], R24 ;  /* 0x01e000000c1879f3 */ /* 0x000fe20008703818 */
[----:B------:R-:W-:Y:S02]  /*18e0*/  UIADD3 UR12, UR6, 0x4, URZ ;  /* 0x00000004060c7890 */ /* 0x000fe4000fffe03f */
[----:B------:R-:W-:Y:S01]  /*18f0*/  UIADD3 UR14, UR7, 0x4, URZ ;  /* 0x00000004070e7890 */ /* 0x000fe2000fffe03f */
[----:B------:R-:W-:Y:S01]  /*1900*/  UMOV UR13, 0x40000040 ;  /* 0x40000040000d7882 */ /* 0x000fe20000000000 */
[----:B------:R-:W-:-:S07]  /*1910*/  UMOV UR15, 0x40000040 ;  /* 0x40000040000f7882 */ /* 0x000fce0000000000 */
[----:B------:R-:W-:Y:S01]  /*1920*/  QGMMA.64x128x32.F32.E5M2.E5M2 R24, gdesc[UR12], R24 ;  /* 0x01e000000c1879f3 */ /* 0x000fe20008703818 */
[----:B------:R-:W-:Y:S02]  /*1930*/  UIADD3 UR14, UR7, 0x6, URZ ;  /* 0x00000006070e7890 */ /* 0x000fe4000fffe03f */
[----:B------:R-:W-:Y:S01]  /*1940*/  UIADD3 UR12, UR6, 0x6, URZ ;  /* 0x00000006060c7890 */ /* 0x000fe2000fffe03f */
[----:B------:R-:W-:Y:S01]  /*1950*/  ULDC UR7, c[0x0][0x50c] ;  /* 0x0001430000077ab9 */ /* 0x000fe20000000800 */
[----:B------:R-:W-:Y:S01]  /*1960*/  UMOV UR13, 0x40000040 ;  /* 0x40000040000d7882 */ /* 0x000fe20000000000 */
[----:B------:R-:W-:Y:S01]  /*1970*/  UISETP.NE.AND UP0, UPT, UR7, 0x4, UPT ;  /* 0x000000040700788c */ /* 0x000fe2000bf05270 */
[----:B------:R-:W-:Y:S01]  /*1980*/  UMOV UR15, 0x40000040 ;  /* 0x40000040000f7882 */ /* 0x000fe20000000000 */
[----:B------:R-:W-:Y:S02]  /*1990*/  UMOV UR6, 0x4 ;  /* 0x0000000400067882 */ /* 0x000fe40000000000 */
[----:B------:R-:W-:-:S06]  /*19a0*/  USEL UR7, URZ, 0x1, UP0 ;  /* 0x000000013f077887 */ /* 0x000fcc0008000000 */
[----:B------:R-:W-:Y:S01]  /*19b0*/  ISETP.NE.AND P0, PT, RZ, UR7, PT ;  /* 0x00000007ff007c0c */ /* 0x000fe2000bf05270 */
[----:B------:R-:W-:-:S12]  /*19c0*/  QGMMA.64x128x32.F32.E5M2.E5M2 R24, gdesc[UR12], R24, gsb0 ;  /* 0x01e000000c1879f3 */ /* 0x000fd80008003818 */
[----:B------:R-:W-:Y:S05]  /*19d0*/  @!P0 BRA `(.L_x_18) ;  /* 0x0000000400088947 */ /* 0x000fea0003800000 */
[----:B------:R-:W-:Y:S02]  /*19e0*/  WARPGROUP.DEPBAR.LE gsb0, 0x0 ;  /* 0x00008000000079c5 */ /* 0x000fe40000010000 */
[----:B------:R-:W-:-:S01]  /*19f0*/  FADD R141, RZ, R24 ;  /* 0x00000018ff8d7221 */ /* 0x000fc20000000000 */
[----:B------:R-:W-:Y:S01]  /*1a00*/  FADD R136, RZ, R25 ;  /* 0x00000019ff887221 */ /* 0x000fe20000000000 */
        /* <DEDUP_REMOVED lines=62> */
[----:B------:R-:W-:-:S06]  /*1df0*/  UMOV UR6, URZ ;  /* 0x0000003f00067c82 */ /* 0x000fcc0008000000 */
.L_x_18:
[----:B------:R-:W-:-:S04]  /*1e00*/  UIADD3 UR18, UR5, 0x1, URZ ;  /* 0x0000000105127890 */ /* 0x000fc8000fffe03f */
[----:B------:R-:W-:-:S04]  /*1e10*/  UISETP.NE.AND UP0, UPT, UR18, 0x7, UPT ;  /* 0x000000071200788c */ /* 0x000fc8000bf05270 */
[----:B------:R-:W-:Y:S02]  /*1e20*/  USEL UR8, URZ, 0x1, UP0 ;  /* 0x000000013f087887 */ /* 0x000fe40008000000 */
[----:B------:R-:W-:Y:S02]  /*1e30*/  USEL UR18, UR18, URZ, UP0 ;  /* 0x0000003f12127287 */ /* 0x000fe40008000000 */
[----:B------:R-:W-:-:S06]  /*1e40*/  ULOP3.LUT UR8, UR4, UR8, URZ, 0x3c, !UPT ;  /* 0x0000000804087292 */ /* 0x000fcc000f8e3c3f */
[----:B------:R-:W-:Y:S01]  /*1e50*/  IMAD.U32 R142, RZ, RZ, UR8 ;  /* 0x00000008ff8e7e24 */ /* 0x000fe2000f8e00ff */
[----:B------:R-:W-:-:S06]  /*1e60*/  UMOV UR8, 0x1 ;  /* 0x0000000100087882 */ /* 0x000fcc0000000000 */
.L_x_13:
[----:B------:R-:W-:-:S04]  /*1e70*/  UISETP.LT.AND UP0, UPT, UR9, 0x1, UPT ;  /* 0x000000010900788c */ /* 0x000fc8000bf01270 */
[----:B------:R-:W-:-:S04]  /*1e80*/  USEL UR12, UR9, 0x1, UP0 ;  /* 0x00000001090c7887 */ /* 0x000fc80008000000 */
[----:B------:R-:W-:-:S04]  /*1e90*/  UIADD3 UR12, UR9, -UR12, URZ ;  /* 0x8000000c090c7290 */ /* 0x000fc8000fffe03f */
[----:B------:R-:W-:-:S06]  /*1ea0*/  UISETP.GE.AND UP0, UPT, UR12, 0x1, UPT ;  /* 0x000000010c00788c */ /* 0x000fcc000bf06270 */
[----:B------:R-:W-:-:S13]  /*1eb0*/  PLOP3.LUT P0, PT, PT, PT, UP0, 0x80, 0x0 ;  /* 0x000000000000781c */ /* 0x000fda0003f0f008 */
[----:B------:R-:W-:Y:S05]  /*1ec0*/  @!P0 BRA `(.L_x_19) ;  /* 0x0000000800348947 */ /* 0x000fea0003800000 */
[----:B01----:R-:W-:Y:S01]  /*1ed0*/  IMAD.U32 R10, RZ, RZ, UR12 ;  /* 0x0000000cff0a7e24 */ /* 0x003fe2000f8e00ff */
[----:B------:R-:W-:Y:S01]  /*1ee0*/  UMOV UR19, UR5 ;  /* 0x0000000500137c82 */ /* 0x000fe20008000000 */
[----:B------:R-:W-:-:S05]  /*1ef0*/  ULDC UR20, c[0x0][0x50c] ;  /* 0x0001430000147ab9 */ /* 0x000fca0000000800 */
.L_x_27:
[----:B------:R-:W-:-:S13]  /*1f00*/  ISETP.NE.AND P1, PT, R138, 0x3, PT ;  /* 0x000000038a00780c */ /* 0x000fda0003f25270 */
[----:B01----:R-:W-:Y:S05]  /*1f10*/  @!P1 BRA `(.L_x_20) ;  /* 0x0000000000049947 */ /* 0x003fea0003800000 */
[----:B------:R-:W-:Y:S01]  /*1f20*/  BPT.TRAP 0x1 ;  /* 0x000000040000795c */ /* 0x000fe20000300000 */
.L_x_20:
[----:B------:R-:W0:Y:S01]  /*1f30*/  S2UR UR12, SR_CgaCtaId ;  /* 0x00000000000c79c3 */ /* 0x000e220000008800 */
[----:B------:R-:W-:Y:S01]  /*1f40*/  UMOV UR10, 0x400 ;  /* 0x00000400000a7882 */ /* 0x000fe20000000000 */
[----:B------:R-:W-:Y:S01]  /*1f50*/  SHF.L.U32 R11, R142, 0x1f, RZ ;  /* 0x0000001f8e0b7819 */ /* 0x000fe200000006ff */
[----:B0-----:R-:W-:-:S04]  /*1f60*/  ULEA UR10, UR12, UR10, 0x18 ;  /* 0x0000000a0c0a7291 */ /* 0x001fc8000f8ec03f */
[----:B------:R-:W-:-:S09]  /*1f70*/  ULEA UR12, UR18, UR10, 0x3 ;  /* 0x0000000a120c7291 */ /* 0x000fd2000f8e183f */
[----:B------:R0:W1:Y:S01]  /*1f80*/  SYNCS.PHASECHK.TRANS64.TRYWAIT P0, [UR12], R11 ;  /* 0x0000000bff0075a7 */ /* 0x000062000800014c */
[----:B------:R-:W-:Y:S05]  /*1f90*/  @!P1 BRA `(.L_x_21) ;  /* 0x0000000000049947 */ /* 0x000fea0003800000 */
[----:B------:R-:W-:Y:S01]  /*1fa0*/  BPT.TRAP 0x1 ;  /* 0x000000040000795c */ /* 0x000fe20000300000 */
.L_x_21:
[----:B-1----:R-:W-:Y:S05]  /*1fb0*/  @P0 BRA `(.L_x_22) ;  /* 0x0000000000080947 */ /* 0x002fea0003800000 */
[----:B------:R-:W1:Y:S02]  /*1fc0*/  SYNCS.PHASECHK.TRANS64.TRYWAIT P0, [UR12], R11 ;  /* 0x0000000bff0075a7 */ /* 0x000e64000800014c */
[----:B-1----:R-:W-:Y:S05]  /*1fd0*/  @!P0 BRA `(.L_x_23) ;  /* 0x00000074006c8947 */ /* 0x002fea0003800000 */
.L_x_22:
[----:B------:R-:W-:Y:S01]  /*1fe0*/  UIADD3 UR12, UR10, 0x1c180, URZ ;  /* 0x0001c1800a0c7890 */ /* 0x000fe2000fffe03f */
[----:B------:R-:W-:Y:S01]  /*1ff0*/  WARPGROUP.ARRIVE ;  /* 0x00000000000079c5 */ /* 0x000fe20000000000 */
[----:B------:R-:W-:Y:S02]  /*2000*/  UISETP.NE.AND UP0, UPT, UR7, URZ, UPT ;  /* 0x0000003f0700728c */ /* 0x000fe4000bf05270 */
[----:B------:R-:W-:Y:S02]  /*2010*/  USHF.R.U32.HI UR12, URZ, 0x4, UR12 ;  /* 0x000000043f0c7899 */ /* 0x000fe4000801160c */
[----:B------:R-:W-:Y:S02]  /*2020*/  USEL UR8, UR8, URZ, !UP0 ;  /* 0x0000003f08087287 */ /* 0x000fe4000c000000 */
[----:B------:R-:W-:Y:S02]  /*2030*/  ULOP3.LUT UR12, UR12, 0x3fff, URZ, 0xc0, !UPT ;  /* 0x00003fff0c0c7892 */ /* 0x000fe4000f8ec03f */
[----:B------:R-:W-:-:S02]  /*2040*/  UISETP.NE.U32.AND UP0, UPT, UR8, URZ, UPT ;  /* 0x0000003f0800728c */ /* 0x000fc4000bf05070 */
[----:B------:R-:W-:Y:S02]  /*2050*/  ULOP3.LUT UR7, UR11, 0x10000, URZ, 0xfc, !UPT ;  /* 0x000100000b077892 */ /* 0x000fe4000f8efc3f */
[----:B------:R-:W-:Y:S02]  /*2060*/  ULOP3.LUT UR8, UR12, 0x10000, URZ, 0xfc, !UPT ;  /* 0x000100000c087892 */ /* 0x000fe4000f8efc3f */
[----:B------:R-:W-:Y:S02]  /*2070*/  ULEA UR7, UR18, UR7, 0xa ;  /* 0x0000000712077291 */ /* 0x000fe4000f8e503f */
[----:B------:R-:W-:Y:S01]  /*2080*/  ULEA UR8, UR18, UR8, 0xa ;  /* 0x0000000812087291 */ /* 0x000fe2000f8e503f */
[----:B------:R-:W-:Y:S01]  /*2090*/  UMOV UR13, 0x40000040 ;  /* 0x40000040000d7882 */ /* 0x000fe20000000000 */
[----:B------:R-:W-:Y:S01]  /*20a0*/  UMOV UR15, 0x40000040 ;  /* 0x40000040000f7882 */ /* 0x000fe20000000000 */
[----:B------:R-:W-:Y:S02]  /*20b0*/  UIADD3 UR6, UR6, 0x4, URZ ;  /* 0x0000000406067890 */ /* 0x000fe4000fffe03f */
[----:B------:R-:W-:-:S02]  /*20c0*/  UMOV UR12, UR7 ;  /* 0x00000007000c7c82 */ /* 0x000fc40008000000 */
[----:B------:R-:W-:Y:S02]  /*20d0*/  UMOV UR14, UR8 ;  /* 0x00000008000e7c82 */ /* 0x000fe40008000000 */
[----:B------:R-:W-:Y:S01]  /*20e0*/  QGMMA.64x128x32.F32.E5M2.E5M2 R24, gdesc[UR12], R24, UP0 ;  /* 0x01e000000c1879f3 */ /* 0x000fe2000bf03818 */
[----:B------:R-:W-:Y:S02]  /*20f0*/  UIADD3 UR12, UR7, 0x2, URZ ;  /* 0x00000002070c7890 */ /* 0x000fe4000fffe03f */
[----:B------:R-:W-:Y:S01]  /*2100*/  UIADD3 UR14, UR8, 0x2, URZ ;  /* 0x00000002080e7890 */ /* 0x000fe2000fffe03f */
[----:B------:R-:W-:Y:S01]  /*2110*/  UMOV UR13, 0x40000040 ;  /* 0x40000040000d7882 */ /* 0x000fe20000000000 */
[----:B------:R-:W-:Y:S01]  /*2120*/  UMOV UR15, 0x40000040 ;  /* 0x40000040000f7882 */ /* 0x000fe20000000000 */
[----:B------:R-:W-:-:S06]  /*2130*/  UISETP.NE.AND UP0, UPT, UR6, UR20, UPT ;  /* 0x000000140600728c */ /* 0x000fcc000bf05270 */
        /* <DEDUP_REMOVED lines=8> */
[----:B------:R-:W-:Y:S01]  /*21c0*/  UMOV UR13, 0x40000040 ;  /* 0x40000040000d7882 */ /* 0x000fe20000000000 */
[----:B------:R-:W-:Y:S01]  /*21d0*/  UMOV UR15, 0x40000040 ;  /* 0x40000040000f7882 */ /* 0x000fe20000000000 */
[----:B------:R-:W-:-:S06]  /*21e0*/  USEL UR7, URZ, 0x1, UP0 ;  /* 0x000000013f077887 */ /* 0x000fcc0008000000 */
[----:B------:R-:W-:Y:S01]  /*21f0*/  ISETP.NE.AND P0, PT, RZ, UR7, PT ;  /* 0x00000007ff007c0c */ /* 0x000fe2000bf05270 */
[----:B------:R-:W-:Y:S03]  /*2200*/  QGMMA.64x128x32.F32.E5M2.E5M2 R24, gdesc[UR12], R24, gsb0 ;  /* 0x01e000000c1879f3 */ /* 0x000fe60008003818 */
[----:B------:R-:W-:-:S09]  /*2210*/  WARPGROUP.DEPBAR.LE gsb0, 0x1 ;  /* 0x00008000000079c5 */ /* 0x000fd20000010100 */
[----:B------:R-:W-:Y:S05]  /*2220*/  @!P0 BRA `(.L_x_24) ;  /* 0x0000000400088947 */ /* 0x000fea0003800000 */
[----:B------:R-:W-:Y:S02]  /*2230*/  WARPGROUP.DEPBAR.LE gsb0, 0x0 ;  /* 0x00008000000079c5 */ /* 0x000fe40000010000 */
[----:B------:R-:W-:-:S01]  /*2240*/  FADD R141, R24, R141 ;  /* 0x0000008d188d7221 */ /* 0x000fc20000000000 */
[----:B------:R-:W-:Y:S01]  /*2250*/  FADD R136, R25, R136 ;  /* 0x0000008819887221 */ /* 0x000fe20000000000 */
        /* <DEDUP_REMOVED lines=62> */
[----:B------:R-:W-:-:S06]  /*2640*/  UMOV UR6, URZ ;  /* 0x0000003f00067c82 */ /* 0x000fcc0008000000 */
.L_x_24:
[----:B------:R-:W-:Y:S05]  /*2650*/  @!P1 BRA `(.L_x_25) ;  /* 0x0000000000049947 */ /* 0x000fea0003800000 */
[----:B------:R-:W-:Y:S01]  /*2660*/  BPT.TRAP 0x1 ;  /* 0x000000040000795c */ /* 0x000fe20000300000 */
.L_x_25:
[----:B------:R-:W-:Y:S01]  /*2670*/  ULEA UR8, UR19, UR10, 0x3 ;  /* 0x0000000a13087291 */ /* 0x000fe2000f8e183f */
[----:B------:R-:W-:-:S03]  /*2680*/  ISETP.GT.U32.AND P0, PT, R4, 0x1, PT ;  /* 0x000000010400780c */ /* 0x000fc60003f04070 */
[----:B------:R-:W-:-:S04]  /*2690*/  UIADD3 UR8, UR8, 0x38, URZ ;  /* 0x0000003808087890 */ /* 0x000fc8000fffe03f */
[----:B------:R-:W-:-:S09]  /*26a0*/  UPRMT UR8, URZ, 0x654, UR8 ;  /* 0x000006543f087896 */ /* 0x000fd20008000008 */
[----:B------:R-:W-:Y:S01]  /*26b0*/  SYNCS.ARRIVE.TRANS64.RED.A1T0 RZ, [UR8], RZ ;  /* 0x000000ffffff79a7 */ /* 0x000fe20008100408 */
[----:B------:R-:W-:Y:S05]  /*26c0*/  @P0 BRA `(.L_x_26) ;  /* 0x0000000000040947 */ /* 0x000fea0003800000 */
[----:B------:R-:W-:Y:S01]  /*26d0*/  BPT.TRAP 0x1 ;  /* 0x000000040000795c */ /* 0x000fe20000300000 */
.L_x_26:
[----:B------:R-:W-:Y:S01]  /*26e0*/  UIADD3 UR18, UR18, 0x1, URZ ;  /* 0x0000000112127890 */ /* 0x000fe2000fffe03f */
[C---:B------:R-:W-:Y:S01]  /*26f0*/  ISETP.GT.AND P0, PT, R10.reuse, 0x1, PT ;  /* 0x000000010a00780c */ /* 0x040fe20003f04270 */
[----:B------:R-:W-:Y:S01]  /*2700*/  UIADD3 UR19, UR19, 0x1, URZ ;  /* 0x0000000113137890 */ /* 0x000fe2000fffe03f */
[----:B------:R-:W-:Y:S01]  /*2710*/  VIADD R10, R10, 0xffffffff ;  /* 0xffffffff0a0a7836 */ /* 0x000fe20000000000 */
[----:B------:R-:W-:Y:S02]  /*2720*/  UISETP.NE.AND UP0, UPT, UR18, 0x7, UPT ;  /* 0x000000071200788c */ /* 0x000fe4000bf05270 */
[----:B------:R-:W-:Y:S02]  /*2730*/  UISETP.NE.AND UP1, UPT, UR19, 0x7, UPT ;  /* 0x000000071300788c */ /* 0x000fe4000bf25270 */
[----:B------:R-:W-:Y:S02]  /*2740*/  USEL UR8, URZ, 0x1, UP0 ;  /* 0x000000013f087887 */ /* 0x000fe40008000000 */
[----:B------:R-:W-:-:S02]  /*2750*/  USEL UR18, UR18, URZ, UP0 ;  /* 0x0000003f12127287 */ /* 0x000fc40008000000 */
[----:B------:R-:W-:Y:S02]  /*2760*/  USEL UR19, UR19, URZ, UP1 ;  /* 0x0000003f13137287 */ /* 0x000fe40008800000 */
[----:B------:R-:W-:Y:S01]  /*2770*/  LOP3.LUT R142, R142, UR8, RZ, 0x3c, !PT ;  /* 0x000000088e8e7c12 */ /* 0x000fe2000f8e3cff */
[----:B------:R-:W-:Y:S01]  /*2780*/  UMOV UR8, 0x1 ;  /* 0x0000000100087882 */ /* 0x000fe20000000000 */
[----:B------:R-:W-:Y:S08]  /*2790*/  @P0 BRA `(.L_x_27) ;  /* 0xfffffff400d80947 */ /* 0x000ff0000383ffff */
.L_x_19:
[----:B------:R-:W-:Y:S01]  /*27a0*/  UISETP.NE.AND UP0, UPT, UR6, URZ, UPT ;  /* 0x0000003f0600728c */ /* 0x000fe2000bf05270 */
[----:B01----:R-:W0:Y:S03]  /*27b0*/  LDC R10, c[0x0][0x28c] ;  /* 0x0000a300ff0a7b82 */ /* 0x003e260000000800 */
[----:B------:R-:W-:-:S06]  /*27c0*/  USEL UR6, URZ, 0x1, !UP0 ;  /* 0x000000013f067887 */ /* 0x000fcc000c000000 */
[----:B------:R-:W-:Y:S02]  /*27d0*/  ISETP.NE.AND P0, PT, RZ, UR6, PT ;  /* 0x00000006ff007c0c */ /* 0x000fe4000bf05270 */
[----:B0-----:R-:W-:-:S11]  /*27e0*/  ISETP.GE.AND P1, PT, R10, 0x1, PT ;  /* 0x000000010a00780c */ /* 0x001fd60003f26270 */
[----:B------:R-:W-:Y:S05]  /*27f0*/  @!P0 BRA `(.L_x_28) ;  /* 0x0000000400048947 */ /* 0x000fea0003800000 */
[----:B------:R-:W-:Y:S02]  /*2800*/  WARPGROUP.DEPBAR.LE gsb0, 0x0 ;  /* 0x00008000000079c5 */ /* 0x000fe40000010000 */
[----:B------:R-:W-:Y:S01]  /*2810*/  FADD R141, R24, R141 ;  /* 0x0000008d188d7221 */ /* 0x000fe20000000000 */
        /* <DEDUP_REMOVED lines=62> */
[----:B------:R-:W-:-:S07]  /*2c00*/  FADD R14, R14, R87 ;  /* 0x000000570e0e7221 */ /* 0x000fce0000000000 */
.L_x_28:
[----:B------:R-:W-:Y:S02]  /*2c10*/  WARPGROUP.DEPBAR.LE gsb0, 0x0 ;  /* 0x00008000000079c5 */ /* 0x000fe40000010000 */
[----:B------:R-:W-:Y:S05]  /*2c20*/  @!P1 BRA `(.L_x_29) ;  /* 0x0000000000489947 */ /* 0x000fea0003800000 */
[----:B------:R-:W-:-:S13]  /*2c30*/  ISETP.NE.AND P0, PT, R138, 0x3, PT ;  /* 0x000000038a00780c */ /* 0x000fda0003f05270 */
[----:B------:R-:W-:Y:S05]  /*2c40*/  @!P0 BRA `(.L_x_30) ;  /* 0x0000000000048947 */ /* 0x000fea0003800000 */
[----:B------:R-:W-:Y:S01]  /*2c50*/  BPT.TRAP 0x1 ;  /* 0x000000040000795c */ /* 0x000fe20000300000 */
.L_x_30:
[----:B------:R-:W-:Y:S01]  /*2c60*/  UISETP.LT.AND UP0, UPT, UR9, 0x1, UPT ;  /* 0x000000010900788c */ /* 0x000fe2000bf01270 */
[----:B------:R-:W-:-:S03]  /*2c70*/  ISETP.GT.U32.AND P0, PT, R4, 0x1, PT ;  /* 0x000000010400780c */ /* 0x000fc60003f04070 */
[----:B------:R-:W-:-:S04]  /*2c80*/  USEL UR8, UR9, 0x1, UP0 ;  /* 0x0000000109087887 */ /* 0x000fc80008000000 */
[----:B------:R-:W-:-:S04]  /*2c90*/  UIADD3 UR8, UR5, UR9, -UR8 ;  /* 0x0000000905087290 */ /* 0x000fc8000fffe808 */
[----:B------:R-:W-:-:S04]  /*2ca0*/  UIMAD.WIDE.U32 UR6, UR8, 0x24924925, URZ ;  /* 0x24924925080678a5 */ /* 0x000fc8000f8e003f */
[----:B------:R-:W-:-:S04]  /*2cb0*/  UIADD3 UR6, UR8, -UR7, URZ ;  /* 0x8000000708067290 */ /* 0x000fc8000fffe03f */
[----:B------:R-:W-:-:S04]  /*2cc0*/  ULEA.HI UR6, UR6, UR7, URZ, 0x1f ;  /* 0x0000000706067291 */ /* 0x000fc8000f8ff83f */
[----:B------:R-:W-:-:S04]  /*2cd0*/  USHF.R.U32.HI UR6, URZ, 0x2, UR6 ;  /* 0x000000023f067899 */ /* 0x000fc80008011606 */
[----:B------:R-:W-:-:S04]  /*2ce0*/  UIMAD UR6, UR6, -0x7, UR8 ;  /* 0xfffffff9060678a4 */ /* 0x000fc8000f8e0208 */
[----:B------:R-:W-:-:S04]  /*2cf0*/  ULEA UR6, UR6, UR10, 0x3 ;  /* 0x0000000a06067291 */ /* 0x000fc8000f8e183f */
[----:B------:R-:W-:-:S04]  /*2d00*/  UIADD3 UR6, UR6, 0x38, URZ ;  /* 0x0000003806067890 */ /* 0x000fc8000fffe03f */
[----:B------:R-:W-:-:S09]  /*2d10*/  UPRMT UR6, URZ, 0x654, UR6 ;  /* 0x000006543f067896 */ /* 0x000fd20008000006 */
[----:B------:R-:W-:Y:S01]  /*2d20*/  SYNCS.ARRIVE.TRANS64.RED.A1T0 RZ, [UR6], RZ ;  /* 0x000000ffffff79a7 */ /* 0x000fe20008100406 */
[----:B------:R-:W-:Y:S05]  /*2d30*/  @P0 BRA `(.L_x_29) ;  /* 0x0000000000040947 */ /* 0x000fea0003800000 */
[----:B------:R-:W-:Y:S01]  /*2d40*/  BPT.TRAP 0x1 ;  /* 0x000000040000795c */ /* 0x000fe20000300000 */
.L_x_29:
[----:B------:R-:W0:Y:S01]  /*2d50*/  LDC R26, c[0x0][0x288] ;  /* 0x0000a200ff1a7b82 */ /* 0x000e220000000800 */
[--C-:B------:R-:W-:Y:S01]  /*2d60*/  SHF.R.U32.HI R10, RZ, 0x2, R0.reuse ;  /* 0x00000002ff0a7819 */ /* 0x100fe20000011600 */
[----:B------:R-:W-:Y:S01]  /*2d70*/  UIADD3 UR8, UR9, UR5, URZ ;  /* 0x0000000509087290 */ /* 0x000fe2000fffe03f */
[----:B------:R-:W-:Y:S01]  /*2d80*/  SHF.R.U32.HI R25, RZ, 0x7, R0 ;  /* 0x00000007ff197819 */ /* 0x000fe20000011600 */
[----:B------:R-:W-:Y:S01]  /*2d90*/  IMAD.SHL.U32 R29, R7, 0x80, RZ ;  /* 0x00000080071d7824 */ /* 0x000fe200078e00ff */
[----:B------:R-:W-:Y:S01]  /*2da0*/  LOP3.LUT R11, R10, 0x7, RZ, 0xc0, !PT ;  /* 0x000000070a0b7812 */ /* 0x000fe200078ec0ff */
[----:B------:R-:W-:Y:S01]  /*2db0*/  UISETP.GT.U32.AND UP0, UPT, UR8, 0x6, UPT ;  /* 0x000000060800788c */ /* 0x000fe2000bf04070 */
[----:B------:R-:W-:Y:S01]  /*2dc0*/  LOP3.LUT R24, R0, 0x60, RZ, 0xc0, !PT ;  /* 0x0000006000187812 */ /* 0x000fe200078ec0ff */
[----:B------:R-:W-:Y:S01]  /*2dd0*/  UIMAD.WIDE.U32 UR6, UR8, 0x24924925, URZ ;  /* 0x24924925080678a5 */ /* 0x000fe2000f8e003f */
[----:B------:R-:W-:Y:S01]  /*2de0*/  LOP3.LUT R10, R25, 0x1, RZ, 0xc0, !PT ;  /* 0x00000001190a7812 */ /* 0x000fe200078ec0ff */
[----:B------:R-:W-:Y:S01]  /*2df0*/  IMAD.SHL.U32 R31, R6, 0x80, RZ ;  /* 0x00000080061f7824 */ /* 0x000fe200078e00ff */
[----:B------:R-:W-:Y:S01]  /*2e00*/  SHF.R.U32.HI R28, RZ, 0x1, R24 ;  /* 0x00000001ff1c7819 */ /* 0x000fe20000011618 */
[----:B------:R-:W-:Y:S01]  /*2e10*/  ULDC UR12, c[0x0][0x284] ;  /* 0x0000a100000c7ab9 */ /* 0x000fe20000000800 */
[----:B------:R-:W-:Y:S01]  /*2e20*/  UISETP.LT.U32.AND UP0, UPT, UR9, 0x7, UP0 ;  /* 0x000000070900788c */ /* 0x000fe20008701070 */
[----:B------:R-:W-:Y:S01]  /*2e30*/  IMAD.SHL.U32 R24, R10, 0x40, RZ ;  /* 0x000000400a187824 */ /* 0x000fe200078e00ff */
[----:B------:R-:W-:Y:S01]  /*2e40*/  IADD3 R25, RZ, -R28, -R11 ;  /* 0x8000001cff197210 */ /* 0x000fe20007ffe80b */
[----:B------:R-:W-:Y:S01]  /*2e50*/  UIADD3 UR5, UR8, -UR7, URZ ;  /* 0x8000000708057290 */ /* 0x000fe2000fffe03f */
[----:B------:R-:W-:Y:S01]  /*2e60*/  SHF.R.S32.HI R34, RZ, 0x1f, R5 ;  /* 0x0000001fff227819 */ /* 0x000fe20000011405 */
[----:B------:R-:W-:Y:S01]  /*2e70*/  UISETP.GE.U32.AND UP1, UPT, UR9, 0x7, UPT ;  /* 0x000000070900788c */ /* 0x000fe2000bf26070 */
[----:B------:R-:W-:Y:S01]  /*2e80*/  LOP3.LUT R11, R24, 0x40, R11, 0xe2, !PT ;  /* 0x00000040180b7812 */ /* 0x000fe200078ee20b */
[----:B------:R-:W-:Y:S01]  /*2e90*/  IMAD.SHL.U32 R24, R0, 0x2, RZ ;  /* 0x0000000200187824 */ /* 0x000fe200078e00ff */
[----:B------:R-:W-:Y:S01]  /*2ea0*/  USEL UR6, URZ, 0x1, !UP0 ;  /* 0x000000013f067887 */ /* 0x000fe2000c000000 */
[----:B------:R-:W-:Y:S01]  /*2eb0*/  IMAD R30, R10, -0x40, R25 ;  /* 0xffffffc00a1e7824 */ /* 0x000fe200078e0219 */
[----:B------:R-:W-:Y:S01]  /*2ec0*/  LOP3.LUT R10, R0, 0x3, RZ, 0xc0, !PT ;  /* 0x00000003000a7812 */ /* 0x000fe200078ec0ff */
[----:B------:R-:W-:Y:S01]  /*2ed0*/  ULEA.HI UR5, UR5, UR7, URZ, 0x1f ;  /* 0x0000000705057291 */ /* 0x000fe2000f8ff83f */
[C---:B0-----:R-:W-:Y:S01]  /*2ee0*/  ISETP.GE.AND P0, PT, R29.reuse, R26, PT ;  /* 0x0000001a1d00720c */ /* 0x041fe20003f06270 */
[----:B------:R-:W-:Y:S01]  /*2ef0*/  ULDC.64 UR10, c[0x0][0x5d0] ;  /* 0x00017400000a7ab9 */ /* 0x000fe20000000a00 */
[----:B------:R-:W-:Y:S01]  /*2f00*/  LOP3.LUT R24, R29, 0x6, R24, 0xf8, !PT ;  /* 0x000000061d187812 */ /* 0x000fe200078ef818 */
[----:B------:R-:W-:Y:S01]  /*2f10*/  IMAD R32, R34, UR10, RZ ;  /* 0x0000000a22207c24 */ /* 0x000fe2000f8e02ff */
[C---:B------:R-:W-:Y:S01]  /*2f20*/  ISETP.GE.OR P0, PT, R31.reuse, UR12, P0 ;  /* 0x0000000c1f007c0c */ /* 0x040fe20008706670 */
[----:B------:R-:W-:Y:S01]  /*2f30*/  ULOP3.LUT UR4, UR4, UR6, URZ, 0x3c, !UPT ;  /* 0x0000000604047292 */ /* 0x000fe2000f8e3c3f */
[----:B------:R-:W-:Y:S01]  /*2f40*/  SHF.R.S32.HI R25, RZ, 0x1f, R24 ;  /* 0x0000001fff197819 */ /* 0x000fe20000011418 */
[----:B------:R-:W-:Y:S01]  /*2f50*/  USHF.R.U32.HI UR5, URZ, 0x2, UR5 ;  /* 0x000000023f057899 */ /* 0x000fe20008011605 */
[----:B------:R-:W-:Y:S01]  /*2f60*/  IMAD R10, R10, -0x2, R26 ;  /* 0xfffffffe0a0a7824 */ /* 0x000fe200078e021a */
[----:B------:R-:W-:Y:S01]  /*2f70*/  IADD3 R36, -R31, UR12, R30 ;  /* 0x0000000c1f247c10 */ /* 0x000fe2000fffe11e */
[----:B------:R-:W-:Y:S01]  /*2f80*/  IMAD.WIDE R26, R6, 0x80, RZ ;  /* 0x00000080061a7825 */ /* 0x000fe200078e02ff */
[----:B------:R-:W-:-:S02]  /*2f90*/  @UP1 ULOP3.LUT UR4, UR4, 0x1, UR5, 0x78, !UPT ;  /* 0x0000000104041892 */ /* 0x000fc4000f8e7805 */
[----:B------:R-:W-:Y:S01]  /*2fa0*/  UIMAD UR5, UR5, -0x7, UR8 ;  /* 0xfffffff9050578a4 */ /* 0x000fe2000f8e0208 */
[C---:B------:R-:W-:Y:S01]  /*2fb0*/  IMAD R33, R5.reuse, UR11, R32 ;  /* 0x0000000b05217c24 */ /* 0x040fe2000f8e0220 */
[----:B------:R-:W-:Y:S01]  /*2fc0*/  LOP3.LUT R35, R26, R11, R28, 0xfe, !PT ;  /* 0x0000000b1a237212 */ /* 0x000fe200078efe1c */
[----:B------:R-:W-:-:S04]  /*2fd0*/  IMAD.WIDE.U32 R6, R5, UR10, R24 ;  /* 0x0000000a05067c25 */ /* 0x000fc8000f8e0018 */
[----:B------:R-:W-:Y:S02]  /*2fe0*/  IMAD.IADD R7, R7, 0x1, R33 ;  /* 0x0000000107077824 */ /* 0x000fe400078e0221 */
[----:B------:R-:W-:Y:S02]  /*2ff0*/  IMAD.IADD R29, R10, 0x1, -R29 ;  /* 0x000000010a1d7824 */ /* 0x000fe400078e0a1d */
[----:B------:R-:W-:Y:S01]  /*3000*/  IMAD.MOV.U32 R28, RZ, RZ, -0x1 ;  /* 0xffffffffff1c7424 */ /* 0x000fe200078e00ff */
[----:B------:R-:W-:Y:S06]  /*3010*/  @P0 BRA `(.L_x_31) ;  /* 0x0000004400a40947 */ /* 0x000fec0003800000 */
[----:B------:R-:W0:Y:S01]  /*3020*/  LDC.64 R32, c[0x0][0x5c8] ;  /* 0x00017200ff207b82 */ /* 0x000e220000000a00 */
[----:B------:R-:W-:Y:S01]  /*3030*/  ULDC.64 UR6, c[0x0][0x5c0] ;  /* 0x0001700000067ab9 */ /* 0x000fe20000000a00 */
[----:B------:R-:W-:Y:S01]  /*3040*/  BSSY B0, `(.L_x_31) ;  /* 0x0000466000007945 */ /* 0x000fe20003800000 */
[-C--:B0-----:R-:W-:Y:S02]  /*3050*/  IMAD R10, R27, R32.reuse, RZ ;  /* 0x000000201b0a7224 */ /* 0x081fe400078e02ff */
[----:B------:R-:W-:-:S04]  /*3060*/  IMAD.WIDE.U32 R6, R35, R32, R6 ;  /* 0x0000002023067225 */ /* 0x000fc800078e0006 */
[----:B------:R-:W-:Y:S01]  /*3070*/  IMAD R31, R35, R33, R10 ;  /* 0x00000021231f7224 */ /* 0x000fe200078e020a */
[----:B------:R-:W-:Y:S02]  /*3080*/  LEA R11, P0, R32, R6, 0x3 ;  /* 0x00000006200b7211 */ /* 0x000fe400078018ff */
[----:B------:R-:W-:Y:S01]  /*3090*/  IADD3 R10, P1, R6, UR6, RZ ;  /* 0x00000006060a7c10 */ /* 0x000fe2000ff3e0ff */
[----:B------:R-:W-:Y:S01]  /*30a0*/  IMAD.IADD R31, R7, 0x1, R31 ;  /* 0x00000001071f7824 */ /* 0x000fe200078e021f */
[----:B------:R-:W-:-:S04]  /*30b0*/  IADD3 R6, P3, R11, UR6, RZ ;  /* 0x000000060b067c10 */ /* 0x000fc8000ff7e0ff */
[----:B------:R-:W-:Y:S02]  /*30c0*/  LEA.HI.X R7, R32, R31, R33, 0x3, P0 ;  /* 0x0000001f20077211 */ /* 0x000fe400000f1c21 */
[----:B---3-5:R-:W-:Y:S02]  /*30d0*/  FSETP.NEU.AND P0, PT, R9, RZ, PT ;  /* 0x000000ff0900720b */ /* 0x028fe40003f0d000 */
[----:B------:R-:W-:Y:S02]  /*30e0*/  IADD3.X R11, R31, UR7, RZ, P1, !PT ;  /* 0x000000071f0b7c10 */ /* 0x000fe40008ffe4ff */
[----:B------:R-:W-:-:S09]  /*30f0*/  IADD3.X R7, R7, UR7, RZ, P3, !PT ;  /* 0x0000000707077c10 */ /* 0x000fd20009ffe4ff */
[----:B------:R-:W-:Y:S05]  /*3100*/  @!P0 BRA `(.L_x_32) ;  /* 0x00000034005c8947 */ /* 0x000fea0003800000 */
[----:B------:R-:W-:Y:S01]  /*3110*/  ULDC.64 UR6, c[0x0][0x5b8] ;  /* 0x00016e0000067ab9 */ /* 0x000fe20000000a00 */
[----:B------:R-:W-:Y:S01]  /*3120*/  ISETP.GE.AND P0, PT, R36, 0x1, PT ;  /* 0x000000012400780c */ /* 0x000fe20003f06270 */
[----:B------:R-:W-:Y:S01]  /*3130*/  IMAD R32, R34, UR6, RZ ;  /* 0x0000000622207c24 */ /* 0x000fe2000f8e02ff */
[----:B------:R-:W-:Y:S01]  /*3140*/  ULDC.64 UR10, c[0x0][0x5a8] ;  /* 0x00016a00000a7ab9 */ /* 0x000fe20000000a00 */
[----:B------:R-:W-:Y:S01]  /*3150*/  IMAD.WIDE.U32 R30, R5, UR6, R24 ;  /* 0x00000006051e7c25 */ /* 0x000fe2000f8e0018 */
[----:B------:R-:W-:Y:S01]  /*3160*/  ISETP.LT.OR P4, PT, R29, 0x1, !P0 ;  /* 0x000000011d00780c */ /* 0x000fe20004781670 */
[----:B------:R-:W-:Y:S02]  /*3170*/  BSSY B1, `(.L_x_33) ;  /* 0x000000c000017945 */ /* 0x000fe40003800000 */
[----:B------:R-:W-:Y:S01]  /*3180*/  IMAD R5, R5, UR7, R32 ;  /* 0x0000000705057c24 */ /* 0x000fe2000f8e0220 */
[----:B------:R-:W-:-:S03]  /*3190*/  ULDC.64 UR6, c[0x0][0x5b0] ;  /* 0x00016c0000067ab9 */ /* 0x000fc60000000a00 */
[----:B------:R-:W-:Y:S02]  /*31a0*/  IMAD.IADD R31, R31, 0x1, R5 ;  /* 0x000000011f1f7824 */ /* 0x000fe400078e0205 */
[----:B------:R-:W-:Y:S02]  /*31b0*/  IMAD R5, R27, UR6, RZ ;  /* 0x000000061b057c24 */ /* 0x000fe4000f8e02ff */
[----:B------:R-:W-:-:S04]  /*31c0*/  IMAD.WIDE.U32 R24, R35, UR6, R30 ;  /* 0x0000000623187c25 */ /* 0x000fc8000f8e001e */
[----:B------:R-:W-:Y:S01]  /*31d0*/  IMAD R5, R35, UR7, R5 ;  /* 0x0000000723057c24 */ /* 0x000fe2000f8e0205 */
[----:B------:R-:W-:-:S04]  /*31e0*/  IADD3 R24, P1, R24, UR10, RZ ;  /* 0x0000000a18187c10 */ /* 0x000fc8000ff3e0ff */
[--C-:B------:R-:W-:Y:S02]  /*31f0*/  IADD3.X R25, R25, UR11, R5.reuse, P1, !PT ;  /* 0x0000000b19197c10 */ /* 0x100fe40008ffe405 */
[----:B------:R-:W-:Y:S01]  /*3200*/  PRMT R5, RZ, 0x7610, R5 ;  /* 0x00007610ff057816 */ /* 0x000fe20000000005 */
[----:B------:R-:W-:Y:S06]  /*3210*/  @P4 BRA `(.L_x_34) ;  /* 0x0000000000044947 */ /* 0x000fec0003800000 */
[----:B------:R0:W5:Y:S02]  /*3220*/  LDG.E.U8 R5, desc[UR16][R24.64] ;  /* 0x0000001018057981 */ /* 0x000164000c1e1100 */
.L_x_34:
[----:B------:R-:W-:Y:S05]  /*3230*/  BSYNC B1 ;  /* 0x0000000000017941 */ /* 0x000fea0003800000 */
.L_x_33:
[----:B-----5:R-:W-:Y:S01]  /*3240*/  LOP3.LUT R5, R5, 0xff, RZ, 0xc0, !PT ;  /* 0x000000ff05057812 */ /* 0x020fe200078ec0ff */
[----:B------:R-:W-:Y:S01]  /*3250*/  BSSY B1, `(.L_x_35) ;  /* 0x000000b000017945 */ /* 0x000fe20003800000 */
[----:B------:R-:W-:Y:S02]  /*3260*/  ISETP.LT.OR P3, PT, R29, 0x2, !P0 ;  /* 0x000000021d00780c */ /* 0x000fe40004761670 */
[----:B------:R-:W-:-:S05]  /*3270*/  F2FP.F16.E5M2.UNPACK_B R5, R5 ;  /* 0x00000005ff05723e */ /* 0x000fca00020004ff */
[----:B------:R-:W-:Y:S01]  /*3280*/  HADD2.F32 R32, -RZ, R5.H0_H0 ;  /* 0x20000005ff207230 */ /* 0x000fe20000004100 */
[----:B------:R-:W-:-:S04]  /*3290*/  PRMT R5, RZ, 0x7610, R5 ;  /* 0x00007610ff057816 */ /* 0x000fc80000000005 */
[----:B------:R-:W-:-:S04]  /*32a0*/  FMUL R32, R32, R9 ;  /* 0x0000000920207220 */ /* 0x000fc80000400000 */
[----:B--2---:R-:W-:-:S05]  /*32b0*/  FFMA R32, R141, R8, R32 ;  /* 0x000000088d207223 */ /* 0x004fca0000000020 */
[----:B------:R-:W-:-:S05]  /*32c0*/  F2FP.SATFINITE.E5M2.F32.PACK_AB_MERGE_C R33, RZ, R32, RZ ;  /* 0x00000020ff21723e */ /* 0x000fca00048060ff */
[----:B------:R1:W-:Y:S01]  /*32d0*/  @!P4 STG.E.U8 desc[UR16][R10.64], R33 ;  /* 0x000000210a00c986 */ /* 0x0003e2000c101110 */
[----:B------:R-:W-:Y:S05]  /*32e0*/  @P3 BRA `(.L_x_36) ;  /* 0x0000000000043947 */ /* 0x000fea0003800000 */
[----:B------:R2:W5:Y:S02]  /*32f0*/  LDG.E.U8 R5, desc[UR16][R24.64+0x1] ;  /* 0x0000011018057981 */ /* 0x000564000c1e1100 */
.L_x_36:
[----:B------:R-:W-:Y:S05]  /*3300*/  BSYNC B1 ;  /* 0x0000000000017941 */ /* 0x000fea0003800000 */
.L_x_35:
[----:B-----5:R-:W-:Y:S01]  /*3310*/  LOP3.LUT R5, R5, 0xff, RZ, 0xc0, !PT ;  /* 0x000000ff05057812 */ /* 0x020fe200078ec0ff */
[----:B------:R-:W-:Y:S01]  /*3320*/  BSSY B1, `(.L_x_37) ;  /* 0x0000013000017945 */ /* 0x000fe20003800000 */
[----:B-1----:R-:W-:Y:S02]  /*3330*/  IADD3 R33, P1, R35, 0x8, RZ ;  /* 0x0000000823217810 */ /* 0x002fe40007f3e0ff */
[----:B------:R-:W-:-:S03]  /*3340*/  F2FP.F16.E5M2.UNPACK_B R5, R5 ;  /* 0x00000005ff05723e */ /* 0x000fc600020004ff */
[----:B------:R-:W-:Y:S01]  /*3350*/  IMAD.X R27, RZ, RZ, R27, P1 ;  /* 0x000000ffff1b7224 */ /* 0x000fe200008e061b */
[----:B------:R-:W-:Y:S01]  /*3360*/  ISETP.GE.AND P1, PT, R36, 0x9, PT ;  /* 0x000000092400780c */ /* 0x000fe20003f26270 */
[----:B------:R-:W-:Y:S02]  /*3370*/  HADD2.F32 R26, -RZ, R5.H0_H0 ;  /* 0x20000005ff1a7230 */ /* 0x000fe40000004100 */
[----:B------:R-:W-:Y:S01]  /*3380*/  IMAD.WIDE.U32 R30, R33, UR6, R30 ;  /* 0x00000006211e7c25 */ /* 0x000fe2000f8e001e */
[----:B------:R-:W-:-:S03]  /*3390*/  ISETP.LT.OR P5, PT, R29, 0x1, !P1 ;  /* 0x000000011d00780c */ /* 0x000fc60004fa1670 */
[----:B------:R-:W-:Y:S01]  /*33a0*/  FMUL R5, R26, R9 ;  /* 0x000000091a057220 */ /* 0x000fe20000400000 */
[----:B------:R-:W-:-:S03]  /*33b0*/  IMAD R26, R27, UR6, RZ ;  /* 0x000000061b1a7c24 */ /* 0x000fc6000f8e02ff */
[----:B------:R-:W-:Y:S01]  /*33c0*/  FFMA R5, R136, R8, R5 ;  /* 0x0000000888057223 */ /* 0x000fe20000000005 */
[----:B------:R-:W-:Y:S01]  /*33d0*/  IMAD R33, R33, UR7, R26 ;  /* 0x0000000721217c24 */ /* 0x000fe2000f8e021a */
[----:B------:R-:W-:-:S03]  /*33e0*/  IADD3 R26, P4, R30, UR10, RZ ;  /* 0x0000000a1e1a7c10 */ /* 0x000fc6000ff9e0ff */
[----:B------:R-:W-:Y:S02]  /*33f0*/  F2FP.SATFINITE.E5M2.F32.PACK_AB_MERGE_C R35, RZ, R5, RZ ;  /* 0x00000005ff23723e */ /* 0x000fe400048060ff */
[----:B------:R-:W-:Y:S02]  /*3400*/  IADD3.X R27, R31, UR11, R33, P4, !PT ;  /* 0x0000000b1f1b7c10 */ /* 0x000fe4000a7fe421 */
[----:B------:R-:W-:Y:S01]  /*3410*/  PRMT R5, RZ, 0x7610, R5 ;  /* 0x00007610ff057816 */ /* 0x000fe20000000005 */
[----:B------:R1:W-:Y:S01]  /*3420*/  @!P3 STG.E.U8 desc[UR16][R10.64+0x1], R35 ;  /* 0x000001230a00b986 */ /* 0x0003e2000c101110 */
[----:B------:R-:W-:Y:S05]  /*3430*/  @P5 BRA `(.L_x_38) ;  /* 0x0000000000045947 */ /* 0x000fea0003800000 */
[----:B------:R3:W5:Y:S02]  /*3440*/  LDG.E.U8 R5, desc[UR16][R26.64] ;  /* 0x000000101a057981 */ /* 0x000764000c1e1100 */
.L_x_38:
[----:B------:R-:W-:Y:S05]  /*3450*/  BSYNC B1 ;  /* 0x0000000000017941 */ /* 0x000fea0003800000 */
.L_x_37:
[----:B-----5:R-:W-:Y:S01]  /*3460*/  LOP3.LUT R5, R5, 0xff, RZ, 0xc0, !PT ;  /* 0x000000ff05057812 */ /* 0x020fe200078ec0ff */
[----:B------:R-:W-:Y:S01]  /*3470*/  BSSY B1, `(.L_x_39) ;  /* 0x000000b000017945 */ /* 0x000fe20003800000 */
[----:B------:R-:W-:Y:S02]  /*3480*/  ISETP.LT.OR P3, PT, R29, 0x2, !P1 ;  /* 0x000000021d00780c */ /* 0x000fe40004f61670 */
[----:B------:R-:W-:-:S05]  /*3490*/  F2FP.F16.E5M2.UNPACK_B R5, R5 ;  /* 0x00000005ff05723e */ /* 0x000fca00020004ff */
[----:B------:R-:W-:Y:S01]  /*34a0*/  HADD2.F32 R30, -RZ, R5.H0_H0 ;  /* 0x20000005ff1e7230 */ /* 0x000fe20000004100 */
[----:B------:R-:W-:-:S04]  /*34b0*/  PRMT R5, RZ, 0x7610, R5 ;  /* 0x00007610ff057816 */ /* 0x000fc80000000005 */
[----:B------:R-:W-:-:S04]  /*34c0*/  FMUL R30, R30, R9 ;  /* 0x000000091e1e7220 */ /* 0x000fc80000400000 */
[----:B------:R-:W-:-:S05]  /*34d0*/  FFMA R30, R139, R8, R30 ;  /* 0x000000088b1e7223 */ /* 0x000fca000000001e */
[----:B------:R-:W-:-:S05]  /*34e0*/  F2FP.SATFINITE.E5M2.F32.PACK_AB_MERGE_C R31, RZ, R30, RZ ;  /* 0x0000001eff1f723e */ /* 0x000fca00048060ff */
[----:B------:R4:W-:Y:S01]  /*34f0*/  @!P5 STG.E.U8 desc[UR16][R6.64], R31 ;  /* 0x0000001f0600d986 */ /* 0x0009e2000c101110 */
[----:B------:R-:W-:Y:S05]  /*3500*/  @P3 BRA `(.L_x_40) ;  /* 0x0000000000043947 */ /* 0x000fea0003800000 */
[----:B------:R0:W5:Y:S02]  /*3510*/  LDG.E.U8 R5, desc[UR16][R26.64+0x1] ;  /* 0x000001101a057981 */ /* 0x000164000c1e1100 */
.L_x_40:
[----:B------:R-:W-:Y:S05]  /*3520*/  BSYNC B1 ;  /* 0x0000000000017941 */ /* 0x000fea0003800000 */
.L_x_39:
[----:B-----5:R-:W-:Y:S01]  /*3530*/  LOP3.LUT R5, R5, 0xff, RZ, 0xc0, !PT ;  /* 0x000000ff05057812 */ /* 0x020fe200078ec0ff */
[----:B------:R-:W-:Y:S01]  /*3540*/  BSSY B1, `(.L_x_41) ;  /* 0x000000b000017945 */ /* 0x000fe20003800000 */
[----:B------:R-:W-:Y:S02]  /*3550*/  ISETP.LT.OR P4, PT, R29, 0x9, !P0 ;  /* 0x000000091d00780c */ /* 0x000fe40004781670 */
[----:B------:R-:W-:-:S05]  /*3560*/  F2FP.F16.E5M2.UNPACK_B R5, R5 ;  /* 0x00000005ff05723e */ /* 0x000fca00020004ff */
[----:B------:R-:W-:-:S05]  /*3570*/  HADD2.F32 R30, -RZ, R5.H0_H0 ;  /* 0x20000005ff1e7230 */ /* 0x000fca0000004100 */
[----:B------:R-:W-:-:S04]  /*3580*/  FMUL R5, R30, R9 ;  /* 0x000000091e057220 */ /* 0x000fc80000400000 */
[----:B------:R-:W-:-:S05]  /*3590*/  FFMA R5, R134, R8, R5 ;  /* 0x0000000886057223 */ /* 0x000fca0000000005 */
[----:B----4-:R-:W-:Y:S02]  /*35a0*/  F2FP.SATFINITE.E5M2.F32.PACK_AB_MERGE_C R31, RZ, R5, RZ ;  /* 0x00000005ff1f723e */ /* 0x010fe400048060ff */
[----:B------:R-:W-:-:S03]  /*35b0*/  PRMT R5, RZ, 0x7610, R5 ;  /* 0x00007610ff057816 */ /* 0x000fc60000000005 */
[----:B------:R4:W-:Y:S01]  /*35c0*/  @!P3 STG.E.U8 desc[UR16][R6.64+0x1], R31 ;  /* 0x0000011f0600b986 */ /* 0x0009e2000c101110 */
[----:B------:R-:W-:Y:S05]  /*35d0*/  @P4 BRA `(.L_x_42) ;  /* 0x0000000000044947 */ /* 0x000fea0003800000 */
[----:B------:R0:W5:Y:S02]  /*35e0*/  LDG.E.U8 R5, desc[UR16][R24.64+0x8] ;  /* 0x0000081018057981 */ /* 0x000164000c1e1100 */
.L_x_42:
[----:B------:R-:W-:Y:S05]  /*35f0*/  BSYNC B1 ;  /* 0x0000000000017941 */ /* 0x000fea0003800000 */
.L_x_41:
        /* <DEDUP_REMOVED lines=8> */
[----:B----4-:R-:W-:-:S05]  /*3680*/  F2FP.SATFINITE.E5M2.F32.PACK_AB_MERGE_C R31, RZ, R30, RZ ;  /* 0x0000001eff1f723e */ /* 0x010fca00048060ff */
[----:B------:R4:W-:Y:S01]  /*3690*/  @!P4 STG.E.U8 desc[UR16][R10.64+0x8], R31 ;  /* 0x0000081f0a00c986 */ /* 0x0009e2000c101110 */
[----:B------:R-:W-:Y:S05]  /*36a0*/  @P3 BRA `(.L_x_44) ;  /* 0x0000000000043947 */ /* 0x000fea0003800000 */
[----:B------:R0:W5:Y:S02]  /*36b0*/  LDG.E.U8 R5, desc[UR16][R24.64+0x9] ;  /* 0x0000091018057981 */ /* 0x000164000c1e1100 */
.L_x_44:
[----:B------:R-:W-:Y:S05]  /*36c0*/  BSYNC B1 ;  /* 0x0000000000017941 */ /* 0x000fea0003800000 */
.L_x_43:
        /* <DEDUP_REMOVED lines=12> */
.L_x_46:
[----:B------:R-:W-:Y:S05]  /*3790*/  BSYNC B1 ;  /* 0x0000000000017941 */ /* 0x000fea0003800000 */
.L_x_45:
        /* <DEDUP_REMOVED lines=12> */
.L_x_48:
[----:B------:R-:W-:Y:S05]  /*3860*/  BSYNC B1 ;  /* 0x0000000000017941 */ /* 0x000fea0003800000 */
.L_x_47:
        /* <DEDUP_REMOVED lines=12> */
.L_x_50:
[----:B------:R-:W-:Y:S05]  /*3930*/  BSYNC B1 ;  /* 0x0000000000017941 */ /* 0x000fea0003800000 */
.L_x_49:
        /* <DEDUP_REMOVED lines=12> */
.L_x_52:
[----:B------:R-:W-:Y:S05]  /*3a00*/  BSYNC B1 ;  /* 0x0000000000017941 */ /* 0x000fea0003800000 */
.L_x_51:
        /* <DEDUP_REMOVED lines=12> */
.L_x_54:
[----:B------:R-:W-:Y:S05]  /*3ad0*/  BSYNC B1 ;  /* 0x0000000000017941 */ /* 0x000fea0003800000 */
.L_x_53:
        /* <DEDUP_REMOVED lines=12> */
.L_x_56:
[----:B------:R-:W-:Y:S05]  /*3ba0*/  BSYNC B1 ;  /* 0x0000000000017941 */ /* 0x000fea0003800000 */
.L_x_55:
        /* <DEDUP_REMOVED lines=12> */
.L_x_58:
[----:B------:R-:W-:Y:S05]  /*3c70*/  BSYNC B1 ;  /* 0x0000000000017941 */ /* 0x000fea0003800000 */
.L_x_57:
        /* <DEDUP_REMOVED lines=12> */
.L_x_60:
[----:B------:R-:W-:Y:S05]  /*3d40*/  BSYNC B1 ;  /* 0x0000000000017941 */ /* 0x000fea0003800000 */
.L_x_59:
        /* <DEDUP_REMOVED lines=12> */
.L_x_62:
[----:B------:R-:W-:Y:S05]  /*3e10*/  BSYNC B1 ;  /* 0x0000000000017941 */ /* 0x000fea0003800000 */
.L_x_61:
        /* <DEDUP_REMOVED lines=12> */
.L_x_64:
[----:B------:R-:W-:Y:S05]  /*3ee0*/  BSYNC B1 ;  /* 0x0000000000017941 */ /* 0x000fea0003800000 */
.L_x_63:
        /* <DEDUP_REMOVED lines=12> */
.L_x_66:
[----:B------:R-:W-:Y:S05]  /*3fb0*/  BSYNC B1 ;  /* 0x0000000000017941 */ /* 0x000fea0003800000 */
.L_x_65:
        /* <DEDUP_REMOVED lines=12> */
.L_x_68:
[----:B------:R-:W-:Y:S05]  /*4080*/  BSYNC B1 ;  /* 0x0000000000017941 */ /* 0x000fea0003800000 */
.L_x_67:
        /* <DEDUP_REMOVED lines=12> */
.L_x_70:
[----:B------:R-:W-:Y:S05]  /*4150*/  BSYNC B1 ;  /* 0x0000000000017941 */ /* 0x000fea0003800000 */
.L_x_69:
        /* <DEDUP_REMOVED lines=12> */
.L_x_72:
[----:B------:R-:W-:Y:S05]  /*4220*/  BSYNC B1 ;  /* 0x0000000000017941 */ /* 0x000fea0003800000 */
.L_x_71:
        /* <DEDUP_REMOVED lines=12> */
.L_x_74:
[----:B------:R-:W-:Y:S05]  /*42f0*/  BSYNC B1 ;  /* 0x0000000000017941 */ /* 0x000fea0003800000 */
.L_x_73:
        /* <DEDUP_REMOVED lines=12> */
.L_x_76:
[----:B------:R-:W-:Y:S05]  /*43c0*/  BSYNC B1 ;  /* 0x0000000000017941 */ /* 0x000fea0003800000 */
.L_x_75:
        /* <DEDUP_REMOVED lines=12> */
.L_x_78:
[----:B------:R-:W-:Y:S05]  /*4490*/  BSYNC B1 ;  /* 0x0000000000017941 */ /* 0x000fea0003800000 */
.L_x_77:
        /* <DEDUP_REMOVED lines=12> */
.L_x_80:
[----:B------:R-:W-:Y:S05]  /*4560*/  BSYNC B1 ;  /* 0x0000000000017941 */ /* 0x000fea0003800000 */
.L_x_79:
        /* <DEDUP_REMOVED lines=12> */
.L_x_82:
[----:B------:R-:W-:Y:S05]  /*4630*/  BSYNC B1 ;  /* 0x0000000000017941 */ /* 0x000fea0003800000 */
.L_x_81:
        /* <DEDUP_REMOVED lines=12> */
.L_x_84:
[----:B------:R-:W-:Y:S05]  /*4700*/  BSYNC B1 ;  /* 0x0000000000017941 */ /* 0x000fea0003800000 */
.L_x_83:
        /* <DEDUP_REMOVED lines=12> */
.L_x_86:
[----:B------:R-:W-:Y:S05]  /*47d0*/  BSYNC B1 ;  /* 0x0000000000017941 */ /* 0x000fea0003800000 */
.L_x_85:
        /* <DEDUP_REMOVED lines=12> */
.L_x_88:
[----:B------:R-:W-:Y:S05]  /*48a0*/  BSYNC B1 ;  /* 0x0000000000017941 */ /* 0x000fea0003800000 */
.L_x_87:
        /* <DEDUP_REMOVED lines=12> */
.L_x_90:
[----:B------:R-:W-:Y:S05]  /*4970*/  BSYNC B1 ;  /* 0x0000000000017941 */ /* 0x000fea0003800000 */
.L_x_89:
        /* <DEDUP_REMOVED lines=12> */
.L_x_92:
[----:B------:R-:W-:Y:S05]  /*4a40*/  BSYNC B1 ;  /* 0x0000000000017941 */ /* 0x000fea0003800000 */
.L_x_91:
        /* <DEDUP_REMOVED lines=12> */
.L_x_94:
[----:B------:R-:W-:Y:S05]  /*4b10*/  BSYNC B1 ;  /* 0x0000000000017941 */ /* 0x000fea0003800000 */
.L_x_93:
        /* <DEDUP_REMOVED lines=12> */
.L_x_96:
[----:B------:R-:W-:Y:S05]  /*4be0*/  BSYNC B1 ;  /* 0x0000000000017941 */ /* 0x000fea0003800000 */
.L_x_95:
        /* <DEDUP_REMOVED lines=12> */
.L_x_98:
[----:B------:R-:W-:Y:S05]  /*4cb0*/  BSYNC B1 ;  /* 0x0000000000017941 */ /* 0x000fea0003800000 */
.L_x_97:
        /* <DEDUP_REMOVED lines=12> */
.L_x_100:
[----:B------:R-:W-:Y:S05]  /*4d80*/  BSYNC B1 ;  /* 0x0000000000017941 */ /* 0x000fea0003800000 */
.L_x_99:
        /* <DEDUP_REMOVED lines=12> */
.L_x_102:
[----:B------:R-:W-:Y:S05]  /*4e50*/  BSYNC B1 ;  /* 0x0000000000017941 */ /* 0x000fea0003800000 */
.L_x_101:
        /* <DEDUP_REMOVED lines=12> */
.L_x_104:
[----:B------:R-:W-:Y:S05]  /*4f20*/  BSYNC B1 ;  /* 0x0000000000017941 */ /* 0x000fea0003800000 */
.L_x_103:
        /* <DEDUP_REMOVED lines=12> */
.L_x_106:
[----:B------:R-:W-:Y:S05]  /*4ff0*/  BSYNC B1 ;  /* 0x0000000000017941 */ /* 0x000fea0003800000 */
.L_x_105:
        /* <DEDUP_REMOVED lines=12> */
.L_x_108:
[----:B------:R-:W-:Y:S05]  /*50c0*/  BSYNC B1 ;  /* 0x0000000000017941 */ /* 0x000fea0003800000 */
.L_x_107:
        /* <DEDUP_REMOVED lines=12> */
.L_x_110:
[----:B------:R-:W-:Y:S05]  /*5190*/  BSYNC B1 ;  /* 0x0000000000017941 */ /* 0x000fea0003800000 */
.L_x_109:
        /* <DEDUP_REMOVED lines=12> */
.L_x_112:
[----:B------:R-:W-:Y:S05]  /*5260*/  BSYNC B1 ;  /* 0x0000000000017941 */ /* 0x000fea0003800000 */
.L_x_111:
        /* <DEDUP_REMOVED lines=12> */
.L_x_114:
[----:B------:R-:W-:Y:S05]  /*5330*/  BSYNC B1 ;  /* 0x0000000000017941 */ /* 0x000fea0003800000 */
.L_x_113:
        /* <DEDUP_REMOVED lines=12> */
.L_x_116:
[----:B------:R-:W-:Y:S05]  /*5400*/  BSYNC B1 ;  /* 0x0000000000017941 */ /* 0x000fea0003800000 */
.L_x_115:
        /* <DEDUP_REMOVED lines=12> */
.L_x_118:
[----:B------:R-:W-:Y:S05]  /*54d0*/  BSYNC B1 ;  /* 0x0000000000017941 */ /* 0x000fea0003800000 */
.L_x_117:
        /* <DEDUP_REMOVED lines=12> */
.L_x_120:
[----:B------:R-:W-:Y:S05]  /*55a0*/  BSYNC B1 ;  /* 0x0000000000017941 */ /* 0x000fea0003800000 */
.L_x_119:
        /* <DEDUP_REMOVED lines=12> */
.L_x_122:
[----:B------:R-:W-:Y:S05]  /*5670*/  BSYNC B1 ;  /* 0x0000000000017941 */ /* 0x000fea0003800000 */
.L_x_121:
        /* <DEDUP_REMOVED lines=12> */
.L_x_124:
[----:B------:R-:W-:Y:S05]  /*5740*/  BSYNC B1 ;  /* 0x0000000000017941 */ /* 0x000fea0003800000 */
.L_x_123:
        /* <DEDUP_REMOVED lines=12> */
.L_x_126:
[----:B------:R-:W-:Y:S05]  /*5810*/  BSYNC B1 ;  /* 0x0000000000017941 */ /* 0x000fea0003800000 */
.L_x_125:
        /* <DEDUP_REMOVED lines=12> */
.L_x_128:
[----:B------:R-:W-:Y:S05]  /*58e0*/  BSYNC B1 ;  /* 0x0000000000017941 */ /* 0x000fea0003800000 */
.L_x_127:
        /* <DEDUP_REMOVED lines=12> */
.L_x_130:
[----:B------:R-:W-:Y:S05]  /*59b0*/  BSYNC B1 ;  /* 0x0000000000017941 */ /* 0x000fea0003800000 */
.L_x_129:
        /* <DEDUP_REMOVED lines=12> */
.L_x_132:
[----:B------:R-:W-:Y:S05]  /*5a80*/  BSYNC B1 ;  /* 0x0000000000017941 */ /* 0x000fea0003800000 */
.L_x_131:
        /* <DEDUP_REMOVED lines=12> */
.L_x_134:
[----:B------:R-:W-:Y:S05]  /*5b50*/  BSYNC B1 ;  /* 0x0000000000017941 */ /* 0x000fea0003800000 */
.L_x_133:
        /* <DEDUP_REMOVED lines=12> */
.L_x_136:
[----:B------:R-:W-:Y:S05]  /*5c20*/  BSYNC B1 ;  /* 0x0000000000017941 */ /* 0x000fea0003800000 */
.L_x_135:
        /* <DEDUP_REMOVED lines=12> */
.L_x_138:
[----:B------:R-:W-:Y:S05]  /*5cf0*/  BSYNC B1 ;  /* 0x0000000000017941 */ /* 0x000fea0003800000 */
.L_x_137:
        /* <DEDUP_REMOVED lines=12> */
.L_x_140:
[----:B------:R-:W-:Y:S05]  /*5dc0*/  BSYNC B1 ;  /* 0x0000000000017941 */ /* 0x000fea0003800000 */
.L_x_139:
        /* <DEDUP_REMOVED lines=12> */
.L_x_142:
[----:B------:R-:W-:Y:S05]  /*5e90*/  BSYNC B1 ;  /* 0x0000000000017941 */ /* 0x000fea0003800000 */
.L_x_141:
        /* <DEDUP_REMOVED lines=12> */
.L_x_144:
[----:B------:R-:W-:Y:S05]  /*5f60*/  BSYNC B1 ;  /* 0x0000000000017941 */ /* 0x000fea0003800000 */
.L_x_143:
[----:B-----5:R-:W-:Y:S01]  /*5f70*/  LOP3.LUT R5, R5, 0xff, RZ, 0xc0, !PT ;  /* 0x000000ff05057812 */ /* 0x020fe200078ec0ff */
[----:B------:R-:W-:Y:S01]  /*5f80*/  BSSY B1, `(.L_x_145) ;  /* 0x000000b000017945 */ /* 0x000fe20003800000 */
[----:B------:R-:W-:Y:S02]  /*5f90*/  ISETP.LT.OR P4, PT, R29, 0x71, !P0 ;  /* 0x000000711d00780c */ /* 0x000fe40004781670 */
[----:B------:R-:W-:-:S05]  /*5fa0*/  F2FP.F16.E5M2.UNPACK_B R5, R5 ;  /* 0x00000005ff05723e */ /* 0x000fca00020004ff */
[----:B------:R-:W-:-:S05]  /*5fb0*/  HADD2.F32 R18, -RZ, R5.H0_H0 ;  /* 0x20000005ff127230 */ /* 0x000fca0000004100 */
[----:B------:R-:W-:-:S04]  /*5fc0*/  FMUL R5, R18, R9 ;  /* 0x0000000912057220 */ /* 0x000fc80000400000 */
[----:B------:R-:W-:-:S05]  /*5fd0*/  FFMA R5, R20, R8, R5 ;  /* 0x0000000814057223 */ /* 0x000fca0000000005 */
[----:B0-----:R-:W-:Y:S02]  /*5fe0*/  F2FP.SATFINITE.E5M2.F32.PACK_AB_MERGE_C R23, RZ, R5, RZ ;  /* 0x00000005ff17723e */ /* 0x001fe400048060ff */
[----:B------:R-:W-:-:S03]  /*5ff0*/  PRMT R5, RZ, 0x7610, R5 ;  /* 0x00007610ff057816 */ /* 0x000fc60000000005 */
[----:B------:R0:W-:Y:S01]  /*6000*/  @!P3 STG.E.U8 desc[UR16][R6.64+0x69], R23 ;  /* 0x000069170600b986 */ /* 0x0001e2000c101110 */
[----:B------:R-:W-:Y:S05]  /*6010*/  @P4 BRA `(.L_x_146) ;  /* 0x0000000000044947 */ /* 0x000fea0003800000 */
[----:B------:R0:W5:Y:S02]  /*6020*/  LDG.E.U8 R5, desc[UR16][R24.64+0x70] ;  /* 0x0000701018057981 */ /* 0x000164000c1e1100 */
.L_x_146:
[----:B------:R-:W-:Y:S05]  /*6030*/  BSYNC B1 ;  /* 0x0000000000017941 */ /* 0x000fea0003800000 */
.L_x_145:
        /* <DEDUP_REMOVED lines=12> */
.L_x_148:
[----:B------:R-:W-:Y:S05]  /*6100*/  BSYNC B1 ;  /* 0x0000000000017941 */ /* 0x000fea0003800000 */
.L_x_147:
        /* <DEDUP_REMOVED lines=12> */
.L_x_150:
[----:B------:R-:W-:Y:S05]  /*61d0*/  BSYNC B1 ;  /* 0x0000000000017941 */ /* 0x000fea0003800000 */
.L_x_149:
        /* <DEDUP_REMOVED lines=8> */
[----:B0-----:R-:W-:-:S05]  /*6260*/  F2FP.SATFINITE.E5M2.F32.PACK_AB_MERGE_C R17, RZ, R18, RZ ;  /* 0x00000012ff11723e */ /* 0x001fca00048060ff */
[----:B------:R0:W-:Y:S01]  /*6270*/  @!P4 STG.E.U8 desc[UR16][R6.64+0x70], R17 ;  /* 0x000070110600c986 */ /* 0x0001e2000c101110 */
[----:B------:R-:W-:Y:S05]  /*6280*/  @P3 BRA `(.L_x_152) ;  /* 0x0000000000043947 */ /* 0x000fea0003800000 */
[----:B------:R0:W5:Y:S02]  /*6290*/  LDG.E.U8 R5, desc[UR16][R26.64+0x71] ;  /* 0x000071101a057981 */ /* 0x000164000c1e1100 */
.L_x_152:
[----:B------:R-:W-:Y:S05]  /*62a0*/  BSYNC B1 ;  /* 0x0000000000017941 */ /* 0x000fea0003800000 */
.L_x_151:
        /* <DEDUP_REMOVED lines=12> */
.L_x_154:
[----:B------:R-:W-:Y:S05]  /*6370*/  BSYNC B1 ;  /* 0x0000000000017941 */ /* 0x000fea0003800000 */
.L_x_153:
        /* <DEDUP_REMOVED lines=12> */
.L_x_156:
[----:B------:R-:W-:Y:S05]  /*6440*/  BSYNC B1 ;  /* 0x0000000000017941 */ /* 0x000fea0003800000 */
.L_x_155:
        /* <DEDUP_REMOVED lines=12> */
.L_x_158:
[----:B------:R-:W-:Y:S05]  /*6510*/  BSYNC B1 ;  /* 0x0000000000017941 */ /* 0x000fea0003800000 */
.L_x_157:
[----:B-----5:R-:W-:Y:S01]  /*6520*/  LOP3.LUT R5, R5, 0xff, RZ, 0xc0, !PT ;  /* 0x000000ff05057812 */ /* 0x020fe200078ec0ff */
[----:B------:R-:W-:Y:S01]  /*6530*/  BSSY B1, `(.L_x_159) ;  /* 0x000000b000017945 */ /* 0x000fe20003800000 */
[----:B------:R-:W-:Y:S02]  /*6540*/  ISETP.LT.OR P1, PT, R29, 0x7a, !P1 ;  /* 0x0000007a1d00780c */ /* 0x000fe40004f21670 */
[----:B------:R-:W-:-:S05]  /*6550*/  F2FP.F16.E5M2.UNPACK_B R5, R5 ;  /* 0x00000005ff05723e */ /* 0x000fca00020004ff */
[----:B01--4-:R-:W-:Y:S01]  /*6560*/  HADD2.F32 R10, -RZ, R5.H0_H0 ;  /* 0x20000005ff0a7230 */ /* 0x013fe20000004100 */
[----:B------:R-:W-:-:S04]  /*6570*/  PRMT R5, RZ, 0x7610, R5 ;  /* 0x00007610ff057816 */ /* 0x000fc80000000005 */
[----:B------:R-:W-:-:S04]  /*6580*/  FMUL R10, R10, R9 ;  /* 0x000000090a0a7220 */ /* 0x000fc80000400000 */
[----:B------:R-:W-:-:S05]  /*6590*/  FFMA R10, R15, R8, R10 ;  /* 0x000000080f0a7223 */ /* 0x000fca000000000a */
[----:B------:R-:W-:-:S05]  /*65a0*/  F2FP.SATFINITE.E5M2.F32.PACK_AB_MERGE_C R11, RZ, R10, RZ ;  /* 0x0000000aff0b723e */ /* 0x000fca00048060ff */
[----:B------:R0:W-:Y:S01]  /*65b0*/  @!P3 STG.E.U8 desc[UR16][R6.64+0x78], R11 ;  /* 0x0000780b0600b986 */ /* 0x0001e2000c101110 */
[----:B------:R-:W-:Y:S05]  /*65c0*/  @P1 BRA `(.L_x_160) ;  /* 0x0000000000041947 */ /* 0x000fea0003800000 */
[----:B------:R1:W5:Y:S02]  /*65d0*/  LDG.E.U8 R5, desc[UR16][R26.64+0x79] ;  /* 0x000079101a057981 */ /* 0x000364000c1e1100 */
.L_x_160:
[----:B------:R-:W-:Y:S05]  /*65e0*/  BSYNC B1 ;  /* 0x0000000000017941 */ /* 0x000fea0003800000 */
.L_x_159:
[----:B------:R-:W-:Y:S05]  /*65f0*/  @P1 BRA `(.L_x_161) ;  /* 0x0000001000281947 */ /* 0x000fea0003800000 */
[----:B-----5:R-:W-:-:S04]  /*6600*/  LOP3.LUT R5, R5, 0xff, RZ, 0xc0, !PT ;  /* 0x000000ff05057812 */ /* 0x020fc800078ec0ff */
[----:B------:R-:W-:-:S05]  /*6610*/  F2FP.F16.E5M2.UNPACK_B R5, R5 ;  /* 0x00000005ff05723e */ /* 0x000fca00020004ff */
[----:B------:R-:W-:-:S05]  /*6620*/  HADD2.F32 R10, -RZ, R5.H0_H0 ;  /* 0x20000005ff0a7230 */ /* 0x000fca0000004100 */
[----:B------:R-:W-:-:S04]  /*6630*/  FMUL R5, R10, R9 ;  /* 0x000000090a057220 */ /* 0x000fc80000400000 */
[----:B------:R-:W-:-:S05]  /*6640*/  FFMA R5, R14, R8, R5 ;  /* 0x000000080e057223 */ /* 0x000fca0000000005 */
[----:B------:R-:W-:-:S05]  /*6650*/  F2FP.SATFINITE.E5M2.F32.PACK_AB_MERGE_C R5, RZ, R5, RZ ;  /* 0x00000005ff05723e */ /* 0x000fca00048060ff */
[----:B------:R4:W-:Y:S01]  /*6660*/  STG.E.U8 desc[UR16][R6.64+0x79], R5 ;  /* 0x0000790506007986 */ /* 0x0009e2000c101110 */
[----:B------:R-:W-:Y:S05]  /*6670*/  BRA `(.L_x_161) ;  /* 0x0000001000087947 */ /* 0x000fea0003800000 */
.L_x_32:
[----:B------:R-:W-:Y:S01]  /*6680*/  ISETP.GE.AND P1, PT, R36, 0x1, PT ;  /* 0x000000012400780c */ /* 0x000fe20003f26270 */
[-C--:B--2---:R-:W-:Y:S01]  /*6690*/  FMUL R141, R141, R8.reuse ;  /* 0x000000088d8d7220 */ /* 0x084fe20000400000 */
[-C--:B------:R-:W-:Y:S01]  /*66a0*/  FMUL R136, R136, R8.reuse ;  /* 0x0000000888887220 */ /* 0x080fe20000400000 */
[----:B------:R-:W-:Y:S01]  /*66b0*/  ISETP.GE.AND P0, PT, R36, 0x9, PT ;  /* 0x000000092400780c */ /* 0x000fe20003f06270 */
[-C--:B------:R-:W-:Y:S01]  /*66c0*/  FMUL R139, R139, R8.reuse ;  /* 0x000000088b8b7220 */ /* 0x080fe20000400000 */
[C---:B------:R-:W-:Y:S01]  /*66d0*/  ISETP.LT.OR P4, PT, R29.reuse, 0x1, !P1 ;  /* 0x000000011d00780c */ /* 0x040fe20004f81670 */
[-C--:B------:R-:W-:Y:S01]  /*66e0*/  FMUL R134, R134, R8.reuse ;  /* 0x0000000886867220 */ /* 0x080fe20000400000 */
[----:B------:R-:W-:Y:S01]  /*66f0*/  ISETP.LT.OR P5, PT, R29, 0x2, !P1 ;  /* 0x000000021d00780c */ /* 0x000fe20004fa1670 */
[-C--:B------:R-:W-:Y:S01]  /*6700*/  FMUL R137, R137, R8.reuse ;  /* 0x0000000889897220 */ /* 0x080fe20000400000 */
[----:B------:R-:W-:Y:S01]  /*6710*/  F2FP.SATFINITE.E5M2.F32.PACK_AB_MERGE_C R141, RZ, R141, RZ ;  /* 0x0000008dff8d723e */ /* 0x000fe200048060ff */
[----:B------:R-:W-:Y:S01]  /*6720*/  FMUL R132, R132, R8 ;  /* 0x0000000884847220 */ /* 0x000fe20000400000 */
[----:B------:R-:W-:Y:S01]  /*6730*/  F2FP.SATFINITE.E5M2.F32.PACK_AB_MERGE_C R5, RZ, R136, RZ ;  /* 0x00000088ff05723e */ /* 0x000fe200048060ff */
[-C--:B------:R-:W-:Y:S01]  /*6740*/  FMUL R135, R135, R8.reuse ;  /* 0x0000000887877220 */ /* 0x080fe20000400000 */
[C---:B------:R-:W-:Y:S01]  /*6750*/  ISETP.LT.OR P3, PT, R29.reuse, 0x1, !P0 ;  /* 0x000000011d00780c */ /* 0x040fe20004761670 */
[-C--:B------:R-:W-:Y:S01]  /*6760*/  FMUL R130, R130, R8.reuse ;  /* 0x0000000882827220 */ /* 0x080fe20000400000 */
[----:B------:R-:W-:Y:S01]  /*6770*/  ISETP.LT.OR P6, PT, R29, 0xa, !P1 ;  /* 0x0000000a1d00780c */ /* 0x000fe20004fc1670 */
[-C--:B------:R-:W-:Y:S01]  /*6780*/  FMUL R133, R133, R8.reuse ;  /* 0x0000000885857220 */ /* 0x080fe20000400000 */
[----:B------:R-:W-:Y:S01]  /*6790*/  F2FP.SATFINITE.E5M2.F32.PACK_AB_MERGE_C R139, RZ, R139, RZ ;  /* 0x0000008bff8b723e */ /* 0x000fe200048060ff */
[----:B------:R-:W-:Y:S01]  /*67a0*/  @!P4 STG.E.U8 desc[UR16][R10.64], R141 ;  /* 0x0000008d0a00c986 */ /* 0x000fe2000c101110 */
[C---:B------:R-:W-:Y:S01]  /*67b0*/  ISETP.LT.OR P4, PT, R29.reuse, 0x2, !P0 ;  /* 0x000000021d00780c */ /* 0x040fe20004781670 */
[----:B------:R-:W-:Y:S01]  /*67c0*/  FMUL R128, R128, R8 ;  /* 0x0000000880807220 */ /* 0x000fe20000400000 */
[----:B------:R-:W-:Y:S01]  /*67d0*/  F2FP.SATFINITE.E5M2.F32.PACK_AB_MERGE_C R25, RZ, R134, RZ ;  /* 0x00000086ff19723e */ /* 0x000fe200048060ff */
[----:B------:R0:W-:Y:S01]  /*67e0*/  @!P5 STG.E.U8 desc[UR16][R10.64+0x1], R5 ;  /* 0x000001050a00d986 */ /* 0x0001e2000c101110 */
[----:B------:R-:W-:Y:S01]  /*67f0*/  ISETP.LT.OR P5, PT, R29, 0x9, !P1 ;  /* 0x000000091d00780c */ /* 0x000fe20004fa1670 */
[-C--:B------:R-:W-:Y:S01]  /*6800*/  FMUL R131, R131, R8.reuse ;  /* 0x0000000883837220 */ /* 0x080fe20000400000 */
[----:B------:R-:W-:Y:S01]  /*6810*/  F2FP.SATFINITE.E5M2.F32.PACK_AB_MERGE_C R137, RZ, R137, RZ ;  /* 0x00000089ff89723e */ /* 0x000fe200048060ff */
[----:B------:R-:W-:Y:S01]  /*6820*/  @!P3 STG.E.U8 desc[UR16][R6.64], R139 ;  /* 0x0000008b0600b986 */ /* 0x000fe2000c101110 */
[----:B------:R-:W-:Y:S01]  /*6830*/  ISETP.LT.OR P3, PT, R29, 0x9, !P0 ;  /* 0x000000091d00780c */ /* 0x000fe20004761670 */
[-C--:B------:R-:W-:Y:S01]  /*6840*/  FMUL R126, R126, R8.reuse ;  /* 0x000000087e7e7220 */ /* 0x080fe20000400000 */
[----:B------:R-:W-:Y:S01]  /*6850*/  F2FP.SATFINITE.E5M2.F32.PACK_AB_MERGE_C R135, RZ, R135, RZ ;  /* 0x00000087ff87723e */ /* 0x000fe200048060ff */
[-C--:B------:R-:W-:Y:S01]  /*6860*/  FMUL R129, R129, R8.reuse ;  /* 0x0000000881817220 */ /* 0x080fe20000400000 */
[----:B------:R-:W-:Y:S01]  /*6870*/  F2FP.SATFINITE.E5M2.F32.PACK_AB_MERGE_C R133, RZ, R133, RZ ;  /* 0x00000085ff85723e */ /* 0x000fe200048060ff */
[----:B------:R1:W-:Y:S01]  /*6880*/  @!P4 STG.E.U8 desc[UR16][R6.64+0x1], R25 ;  /* 0x000001190600c986 */ /* 0x0003e2000c101110 */
[C---:B------:R-:W-:Y:S01]  /*6890*/  ISETP.LT.OR P4, PT, R29.reuse, 0xa, !P0 ;  /* 0x0000000a1d00780c */ /* 0x040fe20004781670 */
[----:B------:R-:W-:Y:S01]  /*68a0*/  FMUL R124, R124, R8 ;  /* 0x000000087c7c7220 */ /* 0x000fe20000400000 */
[----:B0-----:R-:W-:Y:S01]  /*68b0*/  F2FP.SATFINITE.E5M2.F32.PACK_AB_MERGE_C R5, RZ, R132, RZ ;  /* 0x00000084ff05723e */ /* 0x001fe200048060ff */
[----:B------:R-:W-:Y:S01]  /*68c0*/  @!P5 STG.E.U8 desc[UR16][R10.64+0x8], R137 ;  /* 0x000008890a00d986 */ /* 0x000fe2000c101110 */
[----:B------:R-:W-:Y:S01]  /*68d0*/  ISETP.LT.OR P5, PT, R29, 0x11, !P1 ;  /* 0x000000111d00780c */ /* 0x000fe20004fa1670 */
[-C--:B------:R-:W-:Y:S01]  /*68e0*/  FMUL R127, R127, R8.reuse ;  /* 0x000000087f7f7220 */ /* 0x080fe20000400000 */
[----:B------:R-:W-:Y:S01]  /*68f0*/  F2FP.SATFINITE.E5M2.F32.PACK_AB_MERGE_C R131, RZ, R131, RZ ;  /* 0x00000083ff83723e */ /* 0x000fe200048060ff */
[----:B------:R0:W-:Y:S01]  /*6900*/  @!P6 STG.E.U8 desc[UR16][R10.64+0x9], R5 ;  /* 0x000009050a00e986 */ /* 0x0001e2000c101110 */
[----:B------:R-:W-:Y:S01]  /*6910*/  ISETP.LT.OR P6, PT, R29, 0x12, !P1 ;  /* 0x000000121d00780c */ /* 0x000fe20004fc1670 */
[----:B------:R-:W-:Y:S01]  /*6920*/  FMUL R122, R122, R8 ;  /* 0x000000087a7a7220 */ /* 0x000fe20000400000 */
[----:B------:R-:W-:Y:S01]  /*6930*/  F2FP.SATFINITE.E5M2.F32.PACK_AB_MERGE_C R129, RZ, R129, RZ ;  /* 0x00000081ff81723e */ /* 0x000fe200048060ff */
[----:B------:R-:W-:Y:S01]  /*6940*/  @!P3 STG.E.U8 desc[UR16][R6.64+0x8], R135 ;  /* 0x000008870600b986 */ /* 0x000fe2000c101110 */
[----:B-1----:R-:W-:Y:S01]  /*6950*/  F2FP.SATFINITE.E5M2.F32.PACK_AB_MERGE_C R25, RZ, R130, RZ ;  /* 0x00000082ff19723e */ /* 0x002fe200048060ff */
[-C--:B------:R-:W-:Y:S01]  /*6960*/  FMUL R125, R125, R8.reuse ;  /* 0x000000087d7d7220 */ /* 0x080fe20000400000 */
[C---:B------:R-:W-:Y:S01]  /*6970*/  ISETP.LT.OR P3, PT, R29.reuse, 0x11, !P0 ;  /* 0x000000111d00780c */ /* 0x040fe20004761670 */
[-C--:B------:R-:W-:Y:S01]  /*6980*/  FMUL R120, R120, R8.reuse ;  /* 0x0000000878787220 */ /* 0x080fe20000400000 */
[----:B------:R-:W-:Y:S01]  /*6990*/  F2FP.SATFINITE.E5M2.F32.PACK_AB_MERGE_C R127, RZ, R127, RZ ;  /* 0x0000007fff7f723e */ /* 0x000fe200048060ff */
[----:B------:R1:W-:Y:S01]  /*69a0*/  @!P4 STG.E.U8 desc[UR16][R6.64+0x9], R25 ;  /* 0x000009190600c986 */ /* 0x0003e2000c101110 */
[----:B------:R-:W-:Y:S01]  /*69b0*/  ISETP.LT.OR P4, PT, R29, 0x12, !P0 ;  /* 0x000000121d00780c */ /* 0x000fe20004781670 */
[----:B------:R-:W-:Y:S01]  /*69c0*/  FMUL R123, R123, R8 ;  /* 0x000000087b7b7220 */ /* 0x000fe20000400000 */
[----:B0-----:R-:W-:Y:S01]  /*69d0*/  F2FP.SATFINITE.E5M2.F32.PACK_AB_MERGE_C R5, RZ, R128, RZ ;  /* 0x00000080ff05723e */ /* 0x001fe200048060ff */
[----:B------:R-:W-:Y:S01]  /*69e0*/  @!P5 STG.E.U8 desc[UR16][R10.64+0x10], R133 ;  /* 0x000010850a00d986 */ /* 0x000fe2000c101110 */
[C---:B------:R-:W-:Y:S01]  /*69f0*/  ISETP.LT.OR P5, PT, R29.reuse, 0x19, !P1 ;  /* 0x000000191d00780c */ /* 0x040fe20004fa1670 */
[-C--:B------:R-:W-:Y:S01]  /*6a00*/  FMUL R118, R118, R8.reuse ;  /* 0x0000000876767220 */ /* 0x080fe20000400000 */
[----:B------:R-:W-:Y:S01]  /*6a10*/  F2FP.SATFINITE.E5M2.F32.PACK_AB_MERGE_C R125, RZ, R125, RZ ;  /* 0x0000007dff7d723e */ /* 0x000fe200048060ff */
[----:B------:R0:W-:Y:S01]  /*6a20*/  @!P6 STG.E.U8 desc[UR16][R10.64+0x11], R5 ;  /* 0x000011050a00e986 */ /* 0x0001e2000c101110 */
[----:B------:R-:W-:Y:S01]  /*6a30*/  ISETP.LT.OR P6, PT, R29, 0x1a, !P1 ;  /* 0x0000001a1d00780c */ /* 0x000fe20004fc1670 */
[-C--:B------:R-:W-:Y:S01]  /*6a40*/  FMUL R121, R121, R8.reuse ;  /* 0x0000000879797220 */ /* 0x080fe20000400000 */
[----:B------:R-:W-:Y:S01]  /*6a50*/  FMUL R116, R116, R8 ;  /* 0x0000000874747220 */ /* 0x000fe20000400000 */
[----:B-1----:R-:W-:Y:S01]  /*6a60*/  F2FP.SATFINITE.E5M2.F32.PACK_AB_MERGE_C R25, RZ, R126, RZ ;  /* 0x0000007eff19723e */ /* 0x002fe200048060ff */
[----:B------:R-:W-:Y:S01]  /*6a70*/  @!P3 STG.E.U8 desc[UR16][R6.64+0x10], R131 ;  /* 0x000010830600b986 */ /* 0x000fe2000c101110 */
[----:B------:R-:W-:Y:S01]  /*6a80*/  ISETP.LT.OR P3, PT, R29, 0x19, !P0 ;  /* 0x000000191d00780c */ /* 0x000fe20004761670 */
        /* <DEDUP_REMOVED lines=35> */
[----:B------:R-:W-:Y:S01]  /*6cc0*/  ISETP.LT.OR P3, PT, R29, 0x29, !P0 ;  /* 0x000000291d00780c */ /* 0x000fe20004761670 */
[-C--:B------:R-:W-:Y:S01]  /*6cd0*/  FMUL R109, R109, R8.reuse ;  /* 0x000000086d6d7220 */ /* 0x080fe20000400000 */
[-C--:B------:R-:W-:Y:S01]  /*6ce0*/  FMUL R104, R104, R8.reuse ;  /* 0x0000000868687220 */ /* 0x080fe20000400000 */
        /* <DEDUP_REMOVED lines=104> */
[----:B------:R-:W-:-:S02]  /*7370*/  ISETP.LT.OR P3, PT, R29, 0x59, !P0 ;  /* 0x000000591d00780c */ /* 0x000fc40004761670 */
[----:B------:R-:W-:Y:S01]  /*7380*/  F2FP.SATFINITE.E5M2.F32.PACK_AB_MERGE_C R19, RZ, R19, RZ ;  /* 0x00000013ff13723e */ /* 0x000fe200048060ff */
[----:B------:R1:W-:Y:S01]  /*7390*/  @!P4 STG.E.U8 desc[UR16][R6.64+0x51], R25 ;  /* 0x000051190600c986 */ /* 0x0003e2000c101110 */
[C---:B------:R-:W-:Y:S02]  /*73a0*/  ISETP.LT.OR P4, PT, R29.reuse, 0x5a, !P0 ;  /* 0x0000005a1d00780c */ /* 0x040fe40004781670 */
[----:B0-----:R-:W-:Y:S01]  /*73b0*/  F2FP.SATFINITE.E5M2.F32.PACK_AB_MERGE_C R5, RZ, R92, RZ ;  /* 0x0000005cff05723e */ /* 0x001fe200048060ff */
[----:B------:R-:W-:Y:S01]  /*73c0*/  @!P5 STG.E.U8 desc[UR16][R10.64+0x58], R97 ;  /* 0x000058610a00d986 */ /* 0x000fe2000c101110 */
[C---:B------:R-:W-:Y:S02]  /*73d0*/  ISETP.LT.OR P5, PT, R29.reuse, 0x61, !P1 ;  /* 0x000000611d00780c */ /* 0x040fe40004fa1670 */
[----:B------:R-:W-:Y:S01]  /*73e0*/  F2FP.SATFINITE.E5M2.F32.PACK_AB_MERGE_C R13, RZ, R13, RZ ;  /* 0x0000000dff0d723e */ /* 0x000fe200048060ff */
[----:B------:R0:W-:Y:S01]  /*73f0*/  @!P6 STG.E.U8 desc[UR16][R10.64+0x59], R5 ;  /* 0x000059050a00e986 */ /* 0x0001e2000c101110 */
[----:B------:R-:W-:-:S02]  /*7400*/  ISETP.LT.OR P6, PT, R29, 0x62, !P1 ;  /* 0x000000621d00780c */ /* 0x000fc40004fc1670 */
[----:B------:R-:W-:Y:S01]  /*7410*/  F2FP.SATFINITE.E5M2.F32.PACK_AB_MERGE_C R15, RZ, R15, RZ ;  /* 0x0000000fff0f723e */ /* 0x000fe200048060ff */
[----:B------:R-:W-:Y:S01]  /*7420*/  @!P3 STG.E.U8 desc[UR16][R6.64+0x58], R95 ;  /* 0x0000585f0600b986 */ /* 0x000fe2000c101110 */
[----:B-1----:R-:W-:Y:S02]  /*7430*/  F2FP.SATFINITE.E5M2.F32.PACK_AB_MERGE_C R25, RZ, R90, RZ ;  /* 0x0000005aff19723e */ /* 0x002fe400048060ff */
[----:B------:R-:W-:-:S03]  /*7440*/  ISETP.LT.OR P3, PT, R29, 0x61, !P0 ;  /* 0x000000611d00780c */ /* 0x000fc60004761670 */
[----:B------:R1:W-:Y:S01]  /*7450*/  @!P4 STG.E.U8 desc[UR16][R6.64+0x59], R25 ;  /* 0x000059190600c986 */ /* 0x0003e2000c101110 */
[C---:B------:R-:W-:Y:S02]  /*7460*/  ISETP.LT.OR P4, PT, R29.reuse, 0x62, !P0 ;  /* 0x000000621d00780c */ /* 0x040fe40004781670 */
[----:B0-----:R-:W-:Y:S01]  /*7470*/  F2FP.SATFINITE.E5M2.F32.PACK_AB_MERGE_C R5, RZ, R88, RZ ;  /* 0x00000058ff05723e */ /* 0x001fe200048060ff */
[----:B------:R-:W-:Y:S01]  /*7480*/  @!P5 STG.E.U8 desc[UR16][R10.64+0x60], R93 ;  /* 0x0000605d0a00d986 */ /* 0x000fe2000c101110 */
[----:B------:R-:W-:-:S03]  /*7490*/  ISETP.LT.OR P5, PT, R29, 0x69, !P1 ;  /* 0x000000691d00780c */ /* 0x000fc60004fa1670 */
[----:B------:R0:W-:Y:S01]  /*74a0*/  @!P6 STG.E.U8 desc[UR16][R10.64+0x61], R5 ;  /* 0x000061050a00e986 */ /* 0x0001e2000c101110 */
[C---:B------:R-:W-:Y:S02]  /*74b0*/  ISETP.LT.OR P6, PT, R29.reuse, 0x6a, !P1 ;  /* 0x0000006a1d00780c */ /* 0x040fe40004fc1670 */
[----:B-1----:R-:W-:Y:S01]  /*74c0*/  F2FP.SATFINITE.E5M2.F32.PACK_AB_MERGE_C R25, RZ, R22, RZ ;  /* 0x00000016ff19723e */ /* 0x002fe200048060ff */
[----:B------:R-:W-:Y:S01]  /*74d0*/  @!P3 STG.E.U8 desc[UR16][R6.64+0x60], R91 ;  /* 0x0000605b0600b986 */ /* 0x000fe2000c101110 */
        /* <DEDUP_REMOVED lines=11> */
[----:B------:R-:W-:Y:S01]  /*7590*/  @!P4 STG.E.U8 desc[UR16][R6.64+0x69], R25 ;  /* 0x000069190600c986 */ /* 0x000fe2000c101110 */
[C---:B------:R-:W-:Y:S02]  /*75a0*/  ISETP.LT.OR P4, PT, R29.reuse, 0x79, !P1 ;  /* 0x000000791d00780c */ /* 0x040fe40004f81670 */
[C---:B------:R-:W-:Y:S01]  /*75b0*/  ISETP.LT.OR P1, PT, R29.reuse, 0x7a, !P1 ;  /* 0x0000007a1d00780c */ /* 0x040fe20004f21670 */
[----:B------:R1:W-:Y:S01]  /*75c0*/  @!P5 STG.E.U8 desc[UR16][R10.64+0x70], R21 ;  /* 0x000070150a00d986 */ /* 0x0003e2000c101110 */
[C---:B------:R-:W-:Y:S02]  /*75d0*/  ISETP.LT.OR P5, PT, R29.reuse, 0x72, !P0 ;  /* 0x000000721d00780c */ /* 0x040fe400047a1670 */
[----:B0-----:R-:W-:Y:S01]  /*75e0*/  F2FP.SATFINITE.E5M2.F32.PACK_AB_MERGE_C R5, RZ, R16, RZ ;  /* 0x00000010ff05723e */ /* 0x001fe200048060ff */
[----:B------:R0:W-:Y:S01]  /*75f0*/  @!P6 STG.E.U8 desc[UR16][R10.64+0x71], R17 ;  /* 0x000071110a00e986 */ /* 0x0001e2000c101110 */
[C---:B------:R-:W-:Y:S02]  /*7600*/  ISETP.LT.OR P6, PT, R29.reuse, 0x79, !P0 ;  /* 0x000000791d00780c */ /* 0x040fe400047c1670 */
[----:B------:R-:W-:Y:S01]  /*7610*/  ISETP.LT.OR P0, PT, R29, 0x7a, !P0 ;  /* 0x0000007a1d00780c */ /* 0x000fe20004701670 */
[----:B------:R2:W-:Y:S01]  /*7620*/  @!P3 STG.E.U8 desc[UR16][R6.64+0x70], R19 ;  /* 0x000070130600b986 */ /* 0x0005e2000c101110 */
[----:B-1----:R-:W-:-:S05]  /*7630*/  F2FP.SATFINITE.E5M2.F32.PACK_AB_MERGE_C R21, RZ, R14, RZ ;  /* 0x0000000eff15723e */ /* 0x002fca00048060ff */
[----:B------:R2:W-:Y:S01]  /*7640*/  @!P5 STG.E.U8 desc[UR16][R6.64+0x71], R5 ;  /* 0x000071050600d986 */ /* 0x0005e2000c101110 */
[----:B0-----:R-:W-:-:S03]  /*7650*/  F2FP.SATFINITE.E5M2.F32.PACK_AB_MERGE_C R17, RZ, R12, RZ ;  /* 0x0000000cff11723e */ /* 0x001fc600048060ff */
[----:B------:R2:W-:Y:S04]  /*7660*/  @!P4 STG.E.U8 desc[UR16][R10.64+0x78], R13 ;  /* 0x0000780d0a00c986 */ /* 0x0005e8000c101110 */
[----:B------:R2:W-:Y:S04]  /*7670*/  @!P1 STG.E.U8 desc[UR16][R10.64+0x79], R17 ;  /* 0x000079110a009986 */ /* 0x0005e8000c101110 */
[----:B------:R2:W-:Y:S04]  /*7680*/  @!P6 STG.E.U8 desc[UR16][R6.64+0x78], R15 ;  /* 0x0000780f0600e986 */ /* 0x0005e8000c101110 */
[----:B------:R2:W-:Y:S02]  /*7690*/  @!P0 STG.E.U8 desc[UR16][R6.64+0x79], R21 ;  /* 0x0000791506008986 */ /* 0x0005e4000c101110 */
.L_x_161:
[----:B------:R-:W-:Y:S05]  /*76a0*/  BSYNC B0 ;  /* 0x0000000000007941 */ /* 0x000fea0003800000 */
.L_x_31:
[----:B------:R-:W-:Y:S01]  /*76b0*/  ULDC UR6, c[0x0][0xc] ;  /* 0x0000030000067ab9 */ /* 0x000fe20000000800 */
[----:B------:R-:W-:Y:S01]  /*76c0*/  ULDC UR7, c[0x0][0x10] ;  /* 0x0000040000077ab9 */ /* 0x000fe20000000800 */
[----:B--2-45:R-:W2:Y:S01]  /*76d0*/  LDC R5, c[0x0][0x14] ;  /* 0x00000500ff057b82 */ /* 0x034ea20000000800 */
[----:B------:R-:W-:Y:S01]  /*76e0*/  UIMAD.WIDE.U32 UR6, UR6, UR7, URZ ;  /* 0x00000007060672a5 */ /* 0x000fe2000f8e003f */
[----:B0-----:R-:W-:Y:S01]  /*76f0*/  PRMT R6, RZ, 0x7610, R6 ;  /* 0x00007610ff067816 */ /* 0x001fe20000000006 */
[----:B------:R-:W-:-:S04]  /*7700*/  IMAD.MOV.U32 R7, RZ, RZ, -0x1 ;  /* 0xffffffffff077424 */ /* 0x000fc800078e00ff */
[----:B--2---:R-:W-:-:S04]  /*7710*/  IMAD.WIDE.U32 R2, R5, UR6, R2 ;  /* 0x0000000605027c25 */ /* 0x004fc8000f8e0002 */
[----:B------:R-:W-:Y:S01]  /*7720*/  IMAD R5, R5, UR7, RZ ;  /* 0x0000000705057c24 */ /* 0x000fe2000f8e02ff */
[----:B------:R-:W-:Y:S02]  /*7730*/  ULDC.64 UR6, c[0x0][0x650] ;  /* 0x0001940000067ab9 */ /* 0x000fe40000000a00 */
[----:B------:R-:W-:Y:S01]  /*7740*/  ISETP.GE.U32.AND P0, PT, R2, UR6, PT ;  /* 0x0000000602007c0c */ /* 0x000fe2000bf06070 */
[----:B------:R-:W-:Y:S02]  /*7750*/  IMAD.IADD R3, R3, 0x1, R5 ;  /* 0x0000000103037824 */ /* 0x000fe400078e0205 */
[----:B------:R-:W-:-:S03]  /*7760*/  IMAD.MOV.U32 R5, RZ, RZ, -0x1 ;  /* 0xffffffffff057424 */ /* 0x000fc600078e00ff */
[----:B------:R-:W-:-:S13]  /*7770*/  ISETP.GE.U32.AND.EX P0, PT, R3, UR7, PT, P0 ;  /* 0x0000000703007c0c */ /* 0x000fda000bf06100 */
[----:B------:R-:W-:Y:S05]  /*7780*/  @P0 BRA `(.L_x_162) ;  /* 0x0000000400600947 */ /* 0x000fea0003800000 */
[----:B------:R-:W0:Y:S01]  /*7790*/  S2R R20, SR_CTAID.X ;  /* 0x0000000000147919 */ /* 0x000e220000002500 */
[----:B------:R-:W2:Y:S01]  /*77a0*/  LDC.64 R14, c[0x0][0x628] ;  /* 0x00018a00ff0e7b82 */ /* 0x000ea20000000a00 */
[----:B------:R-:W-:Y:S01]  /*77b0*/  ULDC UR6, c[0x0][0x150] ;  /* 0x0000540000067ab9 */ /* 0x000fe20000000800 */
[----:B------:R-:W-:Y:S01]  /*77c0*/  IMAD.MOV.U32 R12, RZ, RZ, R2 ;  /* 0x000000ffff0c7224 */ /* 0x000fe200078e0002 */
[----:B------:R-:W4:Y:S01]  /*77d0*/  S2R R22, SR_CTAID.Y ;  /* 0x0000000000167919 */ /* 0x000f220000002600 */
[----:B------:R-:W-:-:S04]  /*77e0*/  IMAD.MOV.U32 R13, RZ, RZ, R3 ;  /* 0x000000ffff0d7224 */ /* 0x000fc800078e0003 */
[----:B------:R-:W1:Y:S08]  /*77f0*/  LDC R23, c[0x0][0x144] ;  /* 0x00005100ff177b82 */ /* 0x000e700000000800 */
[----:B------:R-:W1:Y:S08]  /*7800*/  LDC R16, c[0x0][0x630] ;  /* 0x00018c00ff107b82 */ /* 0x000e700000000800 */
[----:B------:R-:W1:Y:S01]  /*7810*/  LDC.64 R18, c[0x0][0x620] ;  /* 0x00018800ff127b82 */ /* 0x000e620000000a00 */
[----:B--2---:R-:W-:-:S04]  /*7820*/  ISETP.NE.U32.AND P0, PT, R14, RZ, PT ;  /* 0x000000ff0e00720c */ /* 0x004fc80003f05070 */
[----:B------:R-:W-:Y:S02]  /*7830*/  ISETP.NE.AND.EX P0, PT, R15, RZ, PT, P0 ;  /* 0x000000ff0f00720c */ /* 0x000fe40003f05300 */
[----:B0-----:R-:W-:-:S05]  /*7840*/  I2FP.F32.U32 R5, R20 ;  /* 0x0000001400057245 */ /* 0x001fca0000201000 */
[----:B------:R-:W-:-:S04]  /*7850*/  FMUL R5, R5, UR6 ;  /* 0x0000000605057c20 */ /* 0x000fc80008400000 */
[----:B------:R0:W2:Y:S02]  /*7860*/  F2I.U32.TRUNC.NTZ R21, R5 ;  /* 0x0000000500157305 */ /* 0x0000a4000020f000 */
[----:B----4-:R-:W-:Y:S05]  /*7870*/  @!P0 BRA `(.L_x_163) ;  /* 0x0000000000288947 */ /* 0x010fea0003800000 */
[----:B0-----:R-:W0:Y:S02]  /*7880*/  LDC R5, c[0x0][0x634] ;  /* 0x00018d00ff057b82 */ /* 0x001e240000000800 */
        /* <DEDUP_REMOVED lines=9> */
.L_x_163:
[-CC-:B-1----:R-:W-:Y:S01]  /*7920*/  SHF.R.U64 R17, R12, R16.reuse, R13.reuse ;  /* 0x000000100c117219 */ /* 0x182fe2000000120d */
[----:B------:R-:W1:Y:S01]  /*7930*/  LDC.64 R28, c[0x0][0x640] ;  /* 0x00019000ff1c7b82 */ /* 0x000e620000000a00 */
[----:B0-----:R-:W-:Y:S01]  /*7940*/  SHF.R.U32.HI R5, RZ, R16, R13 ;  /* 0x00000010ff057219 */ /* 0x001fe2000001160d */
[----:B--2---:R-:W-:Y:S01]  /*7950*/  IMAD.MOV R21, RZ, RZ, -R21 ;  /* 0x000000ffff157224 */ /* 0x004fe200078e0a15 */
[----:B------:R-:W-:Y:S01]  /*7960*/  IADD3 R11, P0, RZ, -R17, RZ ;  /* 0x80000011ff0b7210 */ /* 0x000fe20007f1e0ff */
[----:B------:R-:W-:Y:S02]  /*7970*/  ULDC UR6, c[0x0][0x154] ;  /* 0x0000550000067ab9 */ /* 0x000fe40000000800 */
[----:B------:R-:W-:Y:S02]  /*7980*/  IMAD R23, R23, R21, R20 ;  /* 0x0000001517177224 */ /* 0x000fe400078e0214 */
[----:B------:R-:W0:Y:S01]  /*7990*/  LDC R12, c[0x0][0x618] ;  /* 0x00018600ff0c7b82 */ /* 0x000e220000000800 */
[----:B------:R-:W-:-:S02]  /*79a0*/  IMAD.X R5, RZ, RZ, ~R5, P0 ;  /* 0x000000ffff057224 */ /* 0x000fc400000e0e05 */
[----:B------:R-:W-:-:S04]  /*79b0*/  IMAD.WIDE.U32 R6, R11, R18, R2 ;  /* 0x000000120b067225 */ /* 0x000fc800078e0002 */
[----:B------:R-:W-:Y:S01]  /*79c0*/  IMAD R10, R5, R18, RZ ;  /* 0x00000012050a7224 */ /* 0x000fe200078e02ff */
[----:B------:R-:W2:Y:S03]  /*79d0*/  LDC R24, c[0x0][0x608] ;  /* 0x00018200ff187b82 */ /* 0x000ea60000000800 */
[----:B------:R-:W-:Y:S02]  /*79e0*/  IMAD R5, R11, R19, R10 ;  /* 0x000000130b057224 */ /* 0x000fe400078e020a */
[----:B------:R-:W-:Y:S02]  /*79f0*/  IMAD.MOV.U32 R11, RZ, RZ, 0x1 ;  /* 0x00000001ff0b7424 */ /* 0x000fe400078e00ff */
[----:B------:R-:W-:Y:S01]  /*7a00*/  IMAD.IADD R5, R7, 0x1, R5 ;  /* 0x0000000107057824 */ /* 0x000fe200078e0205 */
[----:B---3--:R-:W3:Y:S01]  /*7a10*/  LDC R26, c[0x0][0x658] ;  /* 0x00019600ff1a7b82 */ /* 0x008ee20000000800 */
[----:B------:R-:W-:-:S02]  /*7a20*/  I2FP.F32.U32 R7, R22 ;  /* 0x0000001600077245 */ /* 0x000fc40000201000 */
[----:B-1----:R-:W-:-:S03]  /*7a30*/  ISETP.NE.U32.AND P0, PT, R28, RZ, PT ;  /* 0x000000ff1c00720c */ /* 0x002fc60003f05070 */
[----:B------:R-:W-:Y:S01]  /*7a40*/  FMUL R10, R7, UR6 ;  /* 0x00000006070a7c20 */ /* 0x000fe20008400000 */
[----:B------:R-:W-:Y:S01]  /*7a50*/  ISETP.NE.AND.EX P0, PT, R29, RZ, PT, P0 ;  /* 0x000000ff1d00720c */ /* 0x000fe20003f05300 */
[----:B------:R-:W1:Y:S01]  /*7a60*/  LDC R21, c[0x0][0x148] ;  /* 0x00005200ff157b82 */ /* 0x000e620000000800 */
[-CC-:B0-----:R-:W-:Y:S01]  /*7a70*/  SHF.R.U64 R16, R6, R12.reuse, R5.reuse ;  /* 0x0000000c06107219 */ /* 0x181fe20000001205 */
[----:B------:R0:W4:Y:S01]  /*7a80*/  F2I.U32.TRUNC.NTZ R18, R10 ;  /* 0x0000000a00127305 */ /* 0x000122000020f000 */
[----:B------:R-:W-:Y:S01]  /*7a90*/  SHF.R.U32.HI R5, RZ, R12, R5 ;  /* 0x0000000cff057219 */ /* 0x000fe20000011605 */
[----:B------:R-:W-:-:S04]  /*7aa0*/  IMAD.MOV.U32 R7, RZ, RZ, -0x1 ;  /* 0xffffffffff077424 */ /* 0x000fc800078e00ff */
[----:B------:R-:W0:Y:S01]  /*7ab0*/  LDC R20, c[0x0][0x600] ;  /* 0x00018000ff147b82 */ /* 0x000e220000000800 */
[-CC-:B--2---:R-:W-:Y:S02]  /*7ac0*/  SHF.R.U64 R14, R16, R24.reuse, R5.reuse ;  /* 0x00000018100e7219 */ /* 0x184fe40000001205 */
[----:B------:R-:W-:-:S05]  /*7ad0*/  SHF.R.U32.HI R5, RZ, R24, R5 ;  /* 0x00000018ff057219 */ /* 0x000fca0000011605 */
[----:B------:R-:W2:Y:S01]  /*7ae0*/  LDC R27, c[0x0][0x648] ;  /* 0x00019200ff1b7b82 */ /* 0x000ea20000000800 */
[-C--:B---3--:R-:W-:Y:S02]  /*7af0*/  SHF.L.U32 R6, R7, R26.reuse, RZ ;  /* 0x0000001a07067219 */ /* 0x088fe400000006ff */
[-CC-:B------:R-:W-:Y:S02]  /*7b00*/  SHF.R.U64 R19, R14, R26.reuse, R5.reuse ;  /* 0x0000001a0e137219 */ /* 0x180fe40000001205 */
[----:B------:R-:W-:Y:S02]  /*7b10*/  SHF.R.U32.HI R7, RZ, R26, R5 ;  /* 0x0000001aff077219 */ /* 0x000fe40000011605 */
[----:B------:R-:W-:Y:S01]  /*7b20*/  LOP3.LUT R25, RZ, R6, RZ, 0x33, !PT ;  /* 0x00000006ff197212 */ /* 0x000fe200078e33ff */
[----:B------:R-:W3:Y:S01]  /*7b30*/  LDC R30, c[0x0][0x638] ;  /* 0x00018e00ff1e7b82 */ /* 0x000ee20000000800 */
[----:B------:R-:W-:Y:S01]  /*7b40*/  SHF.L.U32 R26, R11, R26, RZ ;  /* 0x0000001a0b1a7219 */ /* 0x000fe200000006ff */
[----:B------:R-:W-:-:S06]  /*7b50*/  IMAD.MOV.U32 R6, RZ, RZ, R19 ;  /* 0x000000ffff067224 */ /* 0x000fcc00078e0013 */
[----:B------:R-:W0:Y:S01]  /*7b60*/  LDC R31, c[0x0][0x610] ;  /* 0x00018400ff1f7b82 */ /* 0x000e220000000800 */
[----:B----4-:R-:W-:Y:S05]  /*7b70*/  @!P0 BRA `(.L_x_164) ;  /* 0x0000000000288947 */ /* 0x010fea0003800000 */
[----:B------:R-:W4:Y:S02]  /*7b80*/  LDC R6, c[0x0][0x64c] ;  /* 0x00019300ff067b82 */ /* 0x000f240000000800 */
[----:B----4-:R-:W-:-:S05]  /*7b90*/  IADD3 R5, P0, R19, R6, RZ ;  /* 0x0000000613057210 */ /* 0x010fca0007f1e0ff */
[----:B------:R-:W-:-:S04]  /*7ba0*/  IMAD.X R15, RZ, RZ, R7, P0 ;  /* 0x000000ffff0f7224 */ /* 0x000fc800000e0607 */
[----:B------:R-:W-:-:S04]  /*7bb0*/  IMAD.WIDE.U32 R6, R15, R28, RZ ;  /* 0x0000001c0f067225 */ /* 0x000fc800078e00ff */
[----:B0-----:R-:W-:-:S04]  /*7bc0*/  IMAD.WIDE.U32 R10, P0, R5, R29, R6 ;  /* 0x0000001d050a7225 */ /* 0x001fc80007800006 */
[----:B------:R-:W-:-:S04]  /*7bd0*/  IMAD.WIDE.U32 R6, R5, R28, RZ ;  /* 0x0000001c05067225 */ /* 0x000fc800078e00ff */
[----:B------:R-:W-:Y:S01]  /*7be0*/  IMAD.X R13, RZ, RZ, RZ, P0 ;  /* 0x000000ffff0d7224 */ /* 0x000fe200000e06ff */
[----:B------:R-:W-:Y:S01]  /*7bf0*/  IADD3 RZ, P0, R7, R10, RZ ;  /* 0x0000000a07ff7210 */ /* 0x000fe20007f1e0ff */
[----:B------:R-:W-:-:S04]  /*7c00*/  IMAD.MOV.U32 R12, RZ, RZ, R11 ;  /* 0x000000ffff0c7224 */ /* 0x000fc800078e000b */
[----:B------:R-:W-:-:S08]  /*7c10*/  IMAD.WIDE.U32.X R6, R15, R29, R12, P0 ;  /* 0x0000001d0f067225 */ /* 0x000fd000000e040c */
.L_x_164:
[----:B--2---:R-:W-:Y:S01]  /*7c20*/  SHF.R.U64 R5, R6, R27, R7 ;  /* 0x0000001b06057219 */ /* 0x004fe20000001207 */
[----:B0-----:R-:W-:Y:S01]  /*7c30*/  VIADD R7, R20, 0xffffffff ;  /* 0xffffffff14077836 */ /* 0x001fe20000000000 */
[----:B------:R-:W-:Y:S01]  /*7c40*/  LOP3.LUT R28, R14, R25, RZ, 0xc0, !PT ;  /* 0x000000190e1c7212 */ /* 0x000fe200078ec0ff */
[----:B------:R-:W-:Y:S02]  /*7c50*/  IMAD.MOV R18, RZ, RZ, -R18 ;  /* 0x000000ffff127224 */ /* 0x000fe400078e0a12 */
[----:B------:R-:W-:Y:S01]  /*7c60*/  IMAD.MOV R6, RZ, RZ, -R5 ;  /* 0x000000ffff067224 */ /* 0x000fe200078e0a05 */
[----:B------:R-:W-:Y:S01]  /*7c70*/  LOP3.LUT R16, R16, R7, RZ, 0xc0, !PT ;  /* 0x0000000710107212 */ /* 0x000fe200078ec0ff */
[----:B------:R-:W-:Y:S02]  /*7c80*/  IMAD R28, R26, R5, R28 ;  /* 0x000000051a1c7224 */ /* 0x000fe400078e021c */
[----:B-1----:R-:W-:Y:S02]  /*7c90*/  @P2 IMAD R23, R21, R18, R22 ;  /* 0x0000001215172224 */ /* 0x002fe400078e0216 */
[----:B---3--:R-:W-:-:S02]  /*7ca0*/  IMAD R5, R6, R30, R19 ;  /* 0x0000001e06057224 */ /* 0x008fc400078e0213 */
[----:B------:R-:W-:Y:S02]  /*7cb0*/  IMAD R28, R28, R31, R23 ;  /* 0x0000001f1c1c7224 */ /* 0x000fe400078e0217 */
[----:B------:R-:W-:Y:S02]  /*7cc0*/  IMAD R5, R5, R20, R16 ;  /* 0x0000001405057224 */ /* 0x000fe400078e0210 */
[----:B------:R-:W-:-:S03]  /*7cd0*/  IMAD.MOV.U32 R6, RZ, RZ, 0x1 ;  /* 0x00000001ff067424 */ /* 0x000fc600078e00ff */
[----:B------:R-:W-:Y:S02]  /*7ce0*/  SEL R7, R5, R28, !P2 ;  /* 0x0000001c05077207 */ /* 0x000fe40005000000 */
[----:B------:R-:W-:Y:S01]  /*7cf0*/  SEL R28, R28, R5, !P2 ;  /* 0x000000051c1c7207 */ /* 0x000fe20005000000 */
[----:B------:R-:W-:-:S07]  /*7d00*/  IMAD.MOV.U32 R5, RZ, RZ, R17 ;  /* 0x000000ffff057224 */ /* 0x000fce00078e0011 */
.L_x_162:
[----:B------:R-:W-:Y:S01]  /*7d10*/  LOP3.LUT P0, RZ, R6, 0xff, RZ, 0xc0, !PT ;  /* 0x000000ff06ff7812 */ /* 0x000fe2000780c0ff */
[----:B------:R-:W-:-:S12]  /*7d20*/  IMAD.MOV.U32 R6, RZ, RZ, R28 ;  /* 0x000000ffff067224 */ /* 0x000fd800078e001c */
[----:B------:R-:W-:Y:S05]  /*7d30*/  @P0 BRA `(.L_x_165) ;  /* 0xffffff9000900947 */ /* 0x000fea000383ffff */
[----:B------:R-:W-:Y:S05]  /*7d40*/  EXIT ;  /* 0x000000000000794d */ /* 0x000fea0003800000 */
.L_x_3:
[----:B0-----:R-:W-:Y:S01]  /*7d50*/  ULDC.64 UR4, c[0x0][0x650] ;  /* 0x0001940000047ab9 */ /* 0x001fe20000000a00 */
        /* <DEDUP_REMOVED lines=25> */
.L_x_167:
[--C-:B------:R-:W-:Y:S01]  /*7ef0*/  SHF.R.U64 R16, R14, R18, R15.reuse ;  /* 0x000000120e107219 */ /* 0x100fe2000000120f */
[----:B------:R-:W0:Y:S01]  /*7f00*/  LDC R22, c[0x0][0x618] ;  /* 0x00018600ff167b82 */ /* 0x000e220000000800 */
[----:B------:R-:W-:Y:S01]  /*7f10*/  I2FP.F32.U32 R7, R8 ;  /* 0x0000000800077245 */ /* 0x000fe20000201000 */
[----:B------:R-:W-:Y:S01]  /*7f20*/  ULDC UR4, c[0x0][0x150] ;  /* 0x0000540000047ab9 */ /* 0x000fe20000000800 */
[----:B------:R-:W-:Y:S02]  /*7f30*/  SHF.R.U32.HI R6, RZ, R18, R15 ;  /* 0x00000012ff067219 */ /* 0x000fe4000001160f */
[----:B------:R-:W-:Y:S01]  /*7f40*/  IADD3 R9, P0, RZ, -R16, RZ ;  /* 0x80000010ff097210 */ /* 0x000fe20007f1e0ff */
[----:B------:R-:W-:Y:S01]  /*7f50*/  FMUL R13, R7, UR4 ;  /* 0x00000004070d7c20 */ /* 0x000fe20008400000 */
[----:B------:R-:W-:Y:S01]  /*7f60*/  ULDC UR4, c[0x0][0x154] ;  /* 0x0000550000047ab9 */ /* 0x000fe20000000800 */
[----:B------:R-:W1:Y:S02]  /*7f70*/  LDC.64 R24, c[0x0][0x640] ;  /* 0x00019000ff187b82 */ /* 0x000e640000000a00 */
[----:B------:R-:W-:-:S02]  /*7f80*/  IMAD.X R11, RZ, RZ, ~R6, P0 ;  /* 0x000000ffff0b7224 */ /* 0x000fc400000e0e06 */
[----:B------:R-:W2:Y:S01]  /*7f90*/  F2I.U32.TRUNC.NTZ R13, R13 ;  /* 0x0000000d000d7305 */ /* 0x000ea2000020f000 */
[----:B------:R-:W-:-:S03]  /*7fa0*/  IMAD.WIDE.U32 R6, R9, R20, R2 ;  /* 0x0000001409067225 */ /* 0x000fc600078e0002 */
[----:B------:R-:W3:Y:S01]  /*7fb0*/  LDC R15, c[0x0][0x144] ;  /* 0x00005100ff0f7b82 */ /* 0x000ee20000000800 */
[----:B------:R-:W-:-:S04]  /*7fc0*/  IMAD R12, R11, R20, RZ ;  /* 0x000000140b0c7224 */ /* 0x000fc800078e02ff */
[----:B------:R-:W-:Y:S02]  /*7fd0*/  IMAD R9, R9, R21, R12 ;  /* 0x0000001509097224 */ /* 0x000fe400078e020c */
[----:B------:R-:W-:Y:S01]  /*7fe0*/  IMAD.MOV.U32 R12, RZ, RZ, -0x1 ;  /* 0xffffffffff0c7424 */ /* 0x000fe200078e00ff */
[----:B------:R-:W4:Y:S01]  /*7ff0*/  LDC R18, c[0x0][0x608] ;  /* 0x00018200ff127b82 */ /* 0x000f220000000800 */
[----:B------:R-:W-:Y:S01]  /*8000*/  IMAD.IADD R7, R7, 0x1, R9 ;  /* 0x0000000107077824 */ /* 0x000fe200078e0209 */
[----:B------:R-:W-:-:S04]  /*8010*/  I2FP.F32.U32 R9, R10 ;  /* 0x0000000a00097245 */ /* 0x000fc80000201000 */
[-C--:B0-----:R-:W-:Y:S01]  /*8020*/  SHF.R.U64 R14, R6, R22.reuse, R7 ;  /* 0x00000016060e7219 */ /* 0x081fe20000001207 */
[----:B--2---:R-:W-:Y:S01]  /*8030*/  IMAD.MOV R6, RZ, RZ, -R13 ;  /* 0x000000ffff067224 */ /* 0x004fe200078e0a0d */
[----:B------:R-:W0:Y:S01]  /*8040*/  LDC R11, c[0x0][0x658] ;  /* 0x00019600ff0b7b82 */ /* 0x000e220000000800 */
[----:B-1----:R-:W-:Y:S01]  /*8050*/  ISETP.NE.U32.AND P0, PT, R24, RZ, PT ;  /* 0x000000ff1800720c */ /* 0x002fe20003f05070 */
[----:B------:R-:W-:Y:S01]  /*8060*/  FMUL R9, R9, UR4 ;  /* 0x0000000409097c20 */ /* 0x000fe20008400000 */
[----:B------:R-:W-:Y:S02]  /*8070*/  SHF.R.U32.HI R7, RZ, R22, R7 ;  /* 0x00000016ff077219 */ /* 0x000fe40000011607 */
[----:B------:R-:W-:-:S03]  /*8080*/  ISETP.NE.AND.EX P0, PT, R25, RZ, PT, P0 ;  /* 0x000000ff1900720c */ /* 0x000fc60003f05300 */
[----:B------:R-:W1:Y:S01]  /*8090*/  LDC R21, c[0x0][0x148] ;  /* 0x00005200ff157b82 */ /* 0x000e620000000800 */
[----:B---3--:R-:W-:Y:S02]  /*80a0*/  IMAD R22, R15, R6, R8 ;  /* 0x000000060f167224 */ /* 0x008fe400078e0208 */
[----:B------:R-:W-:-:S05]  /*80b0*/  IMAD.MOV.U32 R8, RZ, RZ, 0x1 ;  /* 0x00000001ff087424 */ /* 0x000fca00078e00ff */
[----:B------:R-:W2:Y:S01]  /*80c0*/  LDC R20, c[0x0][0x600] ;  /* 0x00018000ff147b82 */ /* 0x000ea20000000800 */
[-CC-:B----4-:R-:W-:Y:S02]  /*80d0*/  SHF.R.U64 R17, R14, R18.reuse, R7.reuse ;  /* 0x000000120e117219 */ /* 0x190fe40000001207 */
[----:B------:R-:W-:Y:S02]  /*80e0*/  SHF.R.U32.HI R6, RZ, R18, R7 ;  /* 0x00000012ff067219 */ /* 0x000fe40000011607 */
[----:B------:R3:W4:Y:S03]  /*80f0*/  F2I.U32.TRUNC.NTZ R18, R9 ;  /* 0x0000000900127305 */ /* 0x000726000020f000 */
[----:B------:R-:W1:Y:S01]  /*8100*/  LDC R23, c[0x0][0x648] ;  /* 0x00019200ff177b82 */ /* 0x000e620000000800 */
[-C--:B0-----:R-:W-:Y:S02]  /*8110*/  SHF.R.U64 R19, R17, R11.reuse, R6 ;  /* 0x0000000b11137219 */ /* 0x081fe40000001206 */
[----:B------:R-:W-:-:S02]  /*8120*/  SHF.L.U32 R12, R12, R11, RZ ;  /* 0x0000000b0c0c7219 */ /* 0x000fc400000006ff */
[-C--:B------:R-:W-:Y:S01]  /*8130*/  SHF.R.U32.HI R7, RZ, R11.reuse, R6 ;  /* 0x0000000bff077219 */ /* 0x080fe20000011606 */
[----:B------:R-:W-:Y:S01]  /*8140*/  IMAD.MOV.U32 R6, RZ, RZ, R19 ;  /* 0x000000ffff067224 */ /* 0x000fe200078e0013 */
[----:B------:R-:W-:Y:S01]  /*8150*/  SHF.L.U32 R27, R8, R11, RZ ;  /* 0x0000000b081b7219 */ /* 0x000fe200000006ff */
[----:B------:R-:W0:Y:S01]  /*8160*/  LDC R26, c[0x0][0x638] ;  /* 0x00018e00ff1a7b82 */ /* 0x000e220000000800 */
[----:B------:R-:W-:-:S07]  /*8170*/  LOP3.LUT R28, RZ, R12, RZ, 0x33, !PT ;  /* 0x0000000cff1c7212 */ /* 0x000fce00078e33ff */
[----:B------:R-:W0:Y:S01]  /*8180*/  LDC R29, c[0x0][0x610] ;  /* 0x00018400ff1d7b82 */ /* 0x000e220000000800 */
[----:B---34-:R-:W-:Y:S05]  /*8190*/  @!P0 BRA `(.L_x_168) ;  /* 0x0000000000288947 */ /* 0x018fea0003800000 */
        /* <DEDUP_REMOVED lines=10> */
.L_x_168:
[----:B-1----:R-:W-:Y:S01]  /*8240*/  SHF.R.U64 R7, R6, R23, R7 ;  /* 0x0000001706077219 */ /* 0x002fe20000001207 */
[----:B--2---:R-:W-:Y:S01]  /*8250*/  VIADD R9, R20, 0xffffffff ;  /* 0xffffffff14097836 */ /* 0x004fe20000000000 */
[----:B------:R-:W-:Y:S01]  /*8260*/  LOP3.LUT R6, R17, R28, RZ, 0xc0, !PT ;  /* 0x0000001c11067212 */ /* 0x000fe200078ec0ff */
[----:B------:R-:W-:Y:S02]  /*8270*/  IMAD.MOV R18, RZ, RZ, -R18 ;  /* 0x000000ffff127224 */ /* 0x000fe400078e0a12 */
[----:B------:R-:W-:Y:S02]  /*8280*/  IMAD.MOV R8, RZ, RZ, -R7 ;  /* 0x000000ffff087224 */ /* 0x000fe400078e0a07 */
[----:B------:R-:W-:Y:S01]  /*8290*/  IMAD R11, R27, R7, R6 ;  /* 0x000000071b0b7224 */ /* 0x000fe200078e0206 */
[----:B------:R-:W-:Y:S01]  /*82a0*/  LOP3.LUT R7, R14, R9, RZ, 0xc0, !PT ;  /* 0x000000090e077212 */ /* 0x000fe200078ec0ff */
[----:B------:R-:W-:Y:S02]  /*82b0*/  @P2 IMAD R22, R21, R18, R10 ;  /* 0x0000001215162224 */ /* 0x000fe400078e020a */
[----:B0-----:R-:W-:-:S02]  /*82c0*/  IMAD R6, R8, R26, R19 ;  /* 0x0000001a08067224 */ /* 0x001fc400078e0213 */
[----:B------:R-:W-:Y:S02]  /*82d0*/  IMAD R11, R11, R29, R22 ;  /* 0x0000001d0b0b7224 */ /* 0x000fe400078e0216 */
[----:B------:R-:W-:Y:S02]  /*82e0*/  IMAD R6, R6, R20, R7 ;  /* 0x0000001406067224 */ /* 0x000fe400078e0207 */
[----:B------:R-:W-:-:S03]  /*82f0*/  IMAD.MOV.U32 R8, RZ, RZ, 0x1 ;  /* 0x00000001ff087424 */ /* 0x000fc600078e00ff */
[----:B------:R-:W-:Y:S02]  /*8300*/  SEL R14, R6, R11, !P2 ;  /* 0x0000000b060e7207 */ /* 0x000fe40005000000 */
[----:B------:R-:W-:Y:S01]  /*8310*/  SEL R11, R11, R6, !P2 ;  /* 0x000000060b0b7207 */ /* 0x000fe20005000000 */
[----:B------:R-:W-:Y:S01]  /*8320*/  IMAD.MOV.U32 R6, RZ, RZ, R16 ;  /* 0x000000ffff067224 */ /* 0x000fe200078e0010 */
[----:B------:R-:W-:-:S07]  /*8330*/  PRMT R7, R8, 0x7610, R7 ;  /* 0x0000761008077816 */ /* 0x000fce0000000007 */
.L_x_166:
[----:B------:R-:W-:-:S08]  /*8340*/  NOP ;  /* 0x0000000000007918 */ /* 0x000fd00000000000 */
[----:B------:R-:W0:-:S00]  /*8350*/  USETMAXREG.DEALLOC.CTAPOOL 0x28 ;  /* 0x00000028000079c8 */ /* 0x000e0000080e0500 */
[----:B0-----:R-:W-:-:S13]  /*8360*/  ISETP.NE.AND P0, PT, R5, RZ, PT ;  /* 0x000000ff0500720c */ /* 0x001fda0003f05270 */
[----:B------:R-:W-:Y:S05]  /*8370*/  @P0 EXIT ;  /* 0x000000000000094d */ /* 0x000fea0003800000 */
[----:B------:R-:W-:Y:S01]  /*8380*/  LOP3.LUT P0, RZ, R7, 0xff, RZ, 0xc0, !PT ;  /* 0x000000ff07ff7812 */ /* 0x000fe2000780c0ff */
[----:B------:R-:W-:Y:S02]  /*8390*/  IMAD.MOV.U32 R5, RZ, RZ, 0x1 ;  /* 0x00000001ff057424 */ /* 0x000fe400078e00ff */
[----:B------:R-:W-:-:S10]  /*83a0*/  IMAD.MOV.U32 R13, RZ, RZ, RZ ;  /* 0x000000ffff0d7224 */ /* 0x000fd400078e00ff */
[----:B------:R-:W-:Y:S05]  /*83b0*/  @!P0 BRA `(.L_x_169) ;  /* 0x0000000c00308947 */ /* 0x000fea0003800000 */
[----:B------:R-:W0:Y:S01]  /*83c0*/  LDC R5, c[0x0][0x28c] ;  /* 0x0000a300ff057b82 */ /* 0x000e220000000800 */
[----:B------:R-:W-:Y:S01]  /*83d0*/  ULDC UR5, c[0x0][0x600] ;  /* 0x0001800000057ab9 */ /* 0x000fe20000000800 */
[----:B------:R-:W-:Y:S01]  /*83e0*/  ULDC UR4, c[0x0][0xc] ;  /* 0x0000030000047ab9 */ /* 0x000fe20000000800 */
[----:B------:R-:W-:Y:S01]  /*83f0*/  UIADD3 UR16, UR5, -0x1, URZ ;  /* 0xffffffff05107890 */ /* 0x000fe2000fffe03f */
[C---:B------:R-:W-:Y:S01]  /*8400*/  LOP3.LUT P3, RZ, R0.reuse, 0x7f, RZ, 0xc0, !PT ;  /* 0x0000007f00ff7812 */ /* 0x040fe2000786c0ff */
[----:B------:R-:W-:Y:S01]  /*8410*/  ULDC UR6, c[0x0][0x658] ;  /* 0x0001960000067ab9 */ /* 0x000fe20000000800 */
[----:B------:R-:W-:Y:S01]  /*8420*/  ULDC UR5, c[0x0][0x10] ;  /* 0x0000040000057ab9 */ /* 0x000fe20000000800 */
[----:B------:R-:W-:Y:S01]  /*8430*/  UMOV UR7, 0xffffffff ;  /* 0xffffffff00077882 */ /* 0x000fe20000000000 */
[----:B------:R-:W-:Y:S01]  /*8440*/  UMOV UR8, 0x1 ;  /* 0x0000000100087882 */ /* 0x000fe20000000000 */
[----:B------:R-:W-:Y:S01]  /*8450*/  UIMAD.WIDE.U32 UR4, UR4, UR5, URZ ;  /* 0x00000005040472a5 */ /* 0x000fe2000f8e003f */
[----:B------:R-:W-:Y:S01]  /*8460*/  LOP3.LUT P0, RZ, R0, 0x1f, RZ, 0xc0, !PT ;  /* 0x0000001f00ff7812 */ /* 0x000fe2000780c0ff */
[----:B------:R-:W-:Y:S01]  /*8470*/  USHF.L.U32 UR7, UR7, UR6, URZ ;  /* 0x0000000607077299 */ /* 0x000fe2000800063f */
[----:B------:R-:W-:Y:S01]  /*8480*/  BSSY B0, `(.L_x_169) ;  /* 0x00000bf000007945 */ /* 0x000fe20003800000 */
[----:B------:R-:W-:Y:S01]  /*8490*/  USHF.L.U32 UR18, UR8, UR6, URZ ;  /* 0x0000000608127299 */ /* 0x000fe2000800063f */
[----:B------:R-:W-:Y:S01]  /*84a0*/  IMAD.MOV.U32 R15, RZ, RZ, 0x1 ;  /* 0x00000001ff0f7424 */ /* 0x000fe200078e00ff */
[----:B------:R-:W-:Y:S01]  /*84b0*/  LOP3.LUT R16, R4, 0x2, RZ, 0xfc, !PT ;  /* 0x0000000204107812 */ /* 0x000fe200078efcff */
[----:B------:R-:W-:Y:S01]  /*84c0*/  ULDC UR6, c[0x0][0x14] ;  /* 0x0000050000067ab9 */ /* 0x000fe20000000800 */
[----:B------:R-:W-:Y:S01]  /*84d0*/  PLOP3.LUT P0, PT, P0, P3, PT, 0x8a, 0x0 ;  /* 0x000000000000781c */ /* 0x000fe20000707172 */
[----:B------:R-:W-:Y:S01]  /*84e0*/  UIMAD.WIDE.U32 UR20, UR4, UR6, URZ ;  /* 0x00000006041472a5 */ /* 0x000fe2000f8e003f */
[----:B------:R-:W-:Y:S01]  /*84f0*/  IMAD.MOV.U32 R13, RZ, RZ, RZ ;  /* 0x000000ffff0d7224 */ /* 0x000fe200078e00ff */
[----:B------:R-:W-:-:S02]  /*8500*/  UIMAD UR13, UR5, UR6, URZ ;  /* 0x00000006050d72a4 */ /* 0x000fc4000f8e023f */
[----:B------:R-:W-:Y:S01]  /*8510*/  ULOP3.LUT UR17, URZ, UR7, URZ, 0x33, !UPT ;  /* 0x000000073f117292 */ /* 0x000fe2000f8e333f */
[----:B0-----:R-:W-:Y:S01]  /*8520*/  VIADD R5, R5, 0x7f ;  /* 0x0000007f05057836 */ /* 0x001fe20000000000 */
[----:B------:R-:W-:Y:S01]  /*8530*/  UIADD3 UR13, UR21, UR13, URZ ;  /* 0x0000000d150d7290 */ /* 0x000fe2000fffe03f */
[----:B------:R-:W-:-:S03]  /*8540*/  ULDC.64 UR22, c[0x0][0x198] ;  /* 0x0000660000167ab9 */ /* 0x000fc60000000a00 */
[----:B------:R-:W-:-:S04]  /*8550*/  SHF.R.S32.HI R8, RZ, 0x1f, R5 ;  /* 0x0000001fff087819 */ /* 0x000fc80000011405 */
[----:B------:R-:W-:Y:S01]  /*8560*/  LEA.HI R8, R8, R5, RZ, 0x7 ;  /* 0x0000000508087211 */ /* 0x000fe200078f38ff */
[----:B------:R-:W-:-:S03]  /*8570*/  IMAD.MOV.U32 R5, RZ, RZ, 0x1 ;  /* 0x00000001ff057424 */ /* 0x000fc600078e00ff */
[----:B------:R-:W-:-:S05]  /*8580*/  SHF.R.S32.HI R12, RZ, 0x7, R8 ;  /* 0x00000007ff0c7819 */ /* 0x000fca0000011408 */
[----:B------:R-:W-:-:S07]  /*8590*/  VIADD R0, R12, 0x1 ;  /* 0x000000010c007836 */ /* 0x000fce0000000000 */
.L_x_181:
[----:B------:R-:W-:-:S03]  /*85a0*/  UMOV UR4, 0xffffffff ;  /* 0xffffffff00047882 */ /* 0x000fc60000000000 */
[----:B------:R-:W-:Y:S05]  /*85b0*/  BRA.DIV UR4, `(.L_x_170) ;  /* 0x00000012040c7947 */ /* 0x000fea000b800000 */
[----:B------:R-:W-:-:S13]  /*85c0*/  ELECT P1, URZ, PT ;  /* 0x00000000003f782f */ /* 0x000fda0003820000 */
.L_x_195:
[----:B------:R-:W0:Y:S01]  /*85d0*/  LDC R7, c[0x0][0x28c] ;  /* 0x0000a300ff077b82 */ /* 0x000e220000000800 */
[----:B------:R-:W-:Y:S01]  /*85e0*/  BSSY B1, `(.L_x_171) ;  /* 0x0000035000017945 */ /* 0x000fe20003800000 */
[----:B0-----:R-:W-:-:S13]  /*85f0*/  ISETP.LT.OR P1, PT, R7, 0x1, !P1 ;  /* 0x000000010700780c */ /* 0x001fda0004f21670 */
[----:B------:R-:W-:Y:S05]  /*8600*/  @P1 BRA `(.L_x_172) ;  /* 0x0000000000c81947 */ /* 0x000fea0003800000 */
[----:B------:R-:W-:Y:S02]  /*8610*/  IMAD.SHL.U32 R14, R14, 0x80, RZ ;  /* 0x000000800e0e7824 */ /* 0x000fe400078e00ff */
[----:B------:R-:W-:Y:S02]  /*8620*/  IMAD.SHL.U32 R17, R11, 0x80, RZ ;  /* 0x000000800b117824 */ /* 0x000fe400078e00ff */
[----:B------:R-:W-:Y:S02]  /*8630*/  IMAD.MOV.U32 R20, RZ, RZ, RZ ;  /* 0x000000ffff147224 */ /* 0x000fe400078e00ff */
[----:B------:R-:W-:Y:S02]  /*8640*/  IMAD.MOV.U32 R7, RZ, RZ, R0 ;  /* 0x000000ffff077224 */ /* 0x000fe400078e0000 */
[----:B------:R-:W-:Y:S02]  /*8650*/  IMAD.MOV.U32 R8, RZ, RZ, R5 ;  /* 0x000000ffff087224 */ /* 0x000fe400078e0005 */
[----:B------:R-:W-:-:S07]  /*8660*/  IMAD.MOV.U32 R9, RZ, RZ, R13 ;  /* 0x000000ffff097224 */ /* 0x000fce00078e000d */
.L_x_176:
[----:B------:R-:W0:Y:S01]  /*8670*/  S2R R11, SR_CgaCtaId ;  /* 0x00000000000b7919 */ /* 0x000e220000008800 */
[----:B------:R-:W-:-:S04]  /*8680*/  MOV R10, 0x400 ;  /* 0x00000400000a7802 */ /* 0x000fc80000000f00 */
[----:B0-----:R-:W-:Y:S02]  /*8690*/  LEA R18, R11, R10, 0x18 ;  /* 0x0000000a0b127211 */ /* 0x001fe400078ec0ff */
[----:B------:R-:W-:Y:S01]  /*86a0*/  SHF.L.U32 R10, R8, 0x1f, RZ ;  /* 0x0000001f080a7819 */ /* 0x000fe200000006ff */
[----:B------:R-:W0:Y:S02]  /*86b0*/  @!P3 LDC R11, c[0x0][0x500] ;  /* 0x00014000ff0bbb82 */ /* 0x000e240000000800 */
[----:B------:R-:W-:-:S04]  /*86c0*/  IMAD R19, R9, 0x8, R18 ;  /* 0x0000000809137824 */ /* 0x000fc800078e0212 */
[----:B------:R-:W1:Y:S02]  /*86d0*/  SYNCS.PHASECHK.TRANS64.TRYWAIT P1, [R19+URZ+0x38], R10 ;  /* 0x0000380a130075a7 */ /* 0x000e64000802017f */
[----:B-1----:R-:W-:Y:S05]  /*86e0*/  @!P1 BRA `(.L_x_173) ;  /* 0x0000000c00e09947 */ /* 0x002fea0003800000 */
.L_x_196:
[----:B-1----:R-:W-:Y:S01]  /*86f0*/  PRMT R10, R16, 0x9910, RZ ;  /* 0x00009910100a7816 */ /* 0x002fe200000000ff */
[----:B0-----:R0:W-:Y:S03]  /*8700*/  @!P3 SYNCS.ARRIVE.TRANS64 RZ, [R19+URZ], R11 ;  /* 0x0000000b13ffb9a7 */ /* 0x0011e6000800003f */
[----:B------:R-:W-:-:S13]  /*8710*/  ISETP.NE.AND P1, PT, R10, 0x2, PT ;  /* 0x000000020a00780c */ /* 0x000fda0003f25270 */
[----:B0-----:R-:W-:Y:S05]  /*8720*/  @P1 BRA `(.L_x_174) ;  /* 0x0000000000041947 */ /* 0x001fea0003800000 */
[----:B------:R-:W-:Y:S01]  /*8730*/  BPT.TRAP 0x1 ;  /* 0x000000040000795c */ /* 0x000fe20000300000 */
.L_x_174:
[----:B------:R-:W-:Y:S05]  /*8740*/  @P0 BRA `(.L_x_175) ;  /* 0x0000000000040947 */ /* 0x000fea0003800000 */
[----:B------:R-:W-:Y:S01]  /*8750*/  BPT.TRAP 0x1 ;  /* 0x000000040000795c */ /* 0x000fe20000300000 */
.L_x_175:
[----:B------:R-:W-:Y:S01]  /*8760*/  IMAD R18, R9, 0x4000, R18 ;  /* 0x0000400009127824 */ /* 0x000fe200078e0212 */
[----:B------:R-:W-:Y:S01]  /*8770*/  R2UR UR9, R19 ;  /* 0x00000000130972ca */ /* 0x000fe200000e0000 */
[----:B------:R-:W-:Y:S01]  /*8780*/  VIADD R7, R7, 0xffffffff ;  /* 0xffffffff07077836 */ /* 0x000fe20000000000 */
[----:B------:R-:W-:Y:S01]  /*8790*/  UIADD3 UR4, UP0, UR22, 0xf0, URZ ;  /* 0x000000f016047890 */ /* 0x000fe2000ff1e03f */
[----:B------:R-:W-:Y:S01]  /*87a0*/  R2UR UR11, R17 ;  /* 0x00000000110b72ca */ /* 0x000fe200000e0000 */
[----:B------:R-:W-:Y:S01]  /*87b0*/  UIADD3 UR24, UP1, UR22, 0x1f0, URZ ;  /* 0x000001f016187890 */ /* 0x000fe2000ff3e03f */
[----:B------:R-:W-:Y:S01]  /*87c0*/  R2UR UR8, R18 ;  /* 0x00000000120872ca */ /* 0x000fe200000e0000 */
[----:B------:R-:W-:Y:S01]  /*87d0*/  UIADD3.X UR5, URZ, UR23, URZ, UP0, !UPT ;  /* 0x000000173f057290 */ /* 0x000fe200087fe43f */
[----:B------:R-:W-:Y:S01]  /*87e0*/  R2UR UR10, R20 ;  /* 0x00000000140a72ca */ /* 0x000fe200000e0000 */
[----:B------:R-:W-:Y:S01]  /*87f0*/  VIADD R9, R9, 0x1 ;  /* 0x0000000109097836 */ /* 0x000fe20000000000 */
[----:B------:R-:W-:Y:S01]  /*8800*/  R2UR UR12, R6 ;  /* 0x00000000060c72ca */ /* 0x000fe200000e0000 */
[----:B------:R-:W-:Y:S01]  /*8810*/  UIADD3.X UR25, URZ, UR23, URZ, UP1, !UPT ;  /* 0x000000173f197290 */ /* 0x000fe20008ffe43f */
[----:B------:R-:W-:Y:S01]  /*8820*/  R2UR UR19, R14 ;  /* 0x000000000e1372ca */ /* 0x000fe200000e0000 */
[----:B------:R-:W-:Y:S01]  /*8830*/  UMOV UR6, 0x0 ;  /* 0x0000000000067882 */ /* 0x000fe20000000000 */
[----:B------:R-:W-:Y:S01]  /*8840*/  ISETP.GT.AND P4, PT, R7, 0x1, PT ;  /* 0x000000010700780c */ /* 0x000fe20003f84270 */
[----:B------:R-:W-:Y:S01]  /*8850*/  UMOV UR7, 0x10000000 ;  /* 0x1000000000077882 */ /* 0x000fe20000000000 */
[----:B------:R-:W-:Y:S01]  /*8860*/  ISETP.NE.AND P1, PT, R9, 0x7, PT ;  /* 0x000000070900780c */ /* 0x000fe20003f25270 */
[----:B------:R-:W-:-:S02]  /*8870*/  VIADD R20, R20, 0x80 ;  /* 0x0000008014147836 */ /* 0x000fc40000000000 */
[----:B------:R-:W-:Y:S01]  /*8880*/  UIADD3 UR14, UR8, 0x180, URZ ;  /* 0x00000180080e7890 */ /* 0x000fe2000fffe03f */
[----:B------:R-:W-:Y:S01]  /*8890*/  SEL R11, RZ, 0x1, P1 ;  /* 0x00000001ff0b7807 */ /* 0x000fe20000800000 */
[----:B------:R-:W-:Y:S01]  /*88a0*/  UIADD3 UR15, UR8, 0x1c180, URZ ;  /* 0x0001c180080f7890 */ /* 0x000fe2000fffe03f */
[----:B------:R-:W-:Y:S02]  /*88b0*/  SEL R9, R9, RZ, P1 ;  /* 0x000000ff09097207 */ /* 0x000fe40000800000 */
[----:B------:R-:W-:Y:S02]  /*88c0*/  LOP3.LUT R8, R8, R11, RZ, 0x3c, !PT ;  /* 0x0000000b08087212 */ /* 0x000fe400078e3cff */
[----:B------:R-:W-:Y:S02]  /*88d0*/  UMOV UR8, UR14 ;  /* 0x0000000e00087c82 */ /* 0x000fe40008000000 */
[----:B------:R0:W-:Y:S02]  /*88e0*/  UTMALDG.3D [UR8], [UR4], desc[UR6] ;  /* 0x00000608040075b4 */ /* 0x0001e40008011000 */
[----:B0-----:R-:W-:Y:S01]  /*88f0*/  UMOV UR8, UR15 ;  /* 0x0000000f00087c82 */ /* 0x001fe20008000000 */
[----:B------:R-:W-:-:S02]  /*8900*/  UMOV UR11, UR19 ;  /* 0x00000013000b7c82 */ /* 0x000fc40008000000 */
[----:B------:R0:W-:Y:S02]  /*8910*/  UTMALDG.3D [UR8], [UR24], desc[UR6] ;  /* 0x00000608180075b4 */ /* 0x0001e40008011000 */
[----:B0-----:R-:W-:Y:S05]  /*8920*/  @P4 BRA `(.L_x_176) ;  /* 0xfffffffc00504947 */ /* 0x001fea000383ffff */
.L_x_172:
[----:B------:R-:W-:Y:S05]  /*8930*/  BSYNC B1 ;  /* 0x0000000000017941 */ /* 0x000fea0003800000 */
.L_x_171:
[----:B------:R-:W-:Y:S01]  /*8940*/  LOP3.LUT P5, RZ, R15, 0xff, RZ, 0xc0, !PT ;  /* 0x000000ff0fff7812 */ /* 0x000fe200078ac0ff */
[C---:B------:R-:W-:Y:S01]  /*8950*/  IMAD.IADD R13, R12.reuse, 0x1, R13 ;  /* 0x000000010c0d7824 */ /* 0x040fe200078e020d */
[----:B------:R-:W-:Y:S01]  /*8960*/  ULDC.64 UR4, c[0x0][0x650] ;  /* 0x0001940000047ab9 */ /* 0x000fe20000000a00 */
[C---:B------:R-:W-:Y:S01]  /*8970*/  ISETP.GE.U32.AND P4, PT, R12.reuse, 0x7, PT ;  /* 0x000000070c00780c */ /* 0x040fe20003f86070 */
[----:B------:R-:W-:Y:S01]  /*8980*/  BSSY B1, `(.L_x_177) ;  /* 0x000006c000017945 */ /* 0x000fe20003800000 */
[C---:B------:R-:W-:Y:S01]  /*8990*/  IMAD.WIDE.U32 R6, R13.reuse, 0x24924925, RZ ;  /* 0x249249250d067825 */ /* 0x040fe200078e00ff */
[----:B------:R-:W-:Y:S02]  /*89a0*/  ISETP.GT.U32.AND P1, PT, R13, 0x6, PT ;  /* 0x000000060d00780c */ /* 0x000fe40003f24070 */
[----:B------:R-:W-:Y:S01]  /*89b0*/  PRMT R15, RZ, 0x7610, R15 ;  /* 0x00007610ff0f7816 */ /* 0x000fe2000000000f */
[----:B------:R-:W-:Y:S01]  /*89c0*/  IMAD.MOV.U32 R11, RZ, RZ, -0x1 ;  /* 0xffffffffff0b7424 */ /* 0x000fe200078e00ff */
[----:B------:R-:W-:Y:S01]  /*89d0*/  ISETP.LT.U32.AND P1, PT, R12, 0x7, P1 ;  /* 0x000000070c00780c */ /* 0x000fe20000f21070 */
[----:B------:R-:W-:-:S02]  /*89e0*/  IMAD.MOV.U32 R14, RZ, RZ, -0x1 ;  /* 0xffffffffff0e7424 */ /* 0x000fc400078e00ff */
[----:B------:R-:W0:Y:S01]  /*89f0*/  @P5 S2R R9, SR_CgaCtaId ;  /* 0x0000000000095919 */ /* 0x000e220000008800 */
[----:B------:R-:W-:Y:S02]  /*8a00*/  SEL R6, RZ, 0x1, !P1 ;  /* 0x00000001ff067807 */ /* 0x000fe40004800000 */
[----:B------:R-:W-:Y:S02]  /*8a10*/  IADD3 R2, P1, R2, UR20, RZ ;  /* 0x0000001402027c10 */ /* 0x000fe4000ff3e0ff */
[----:B------:R-:W-:Y:S02]  /*8a20*/  @P5 MOV R8, 0x400 ;  /* 0x0000040000085802 */ /* 0x000fe40000000f00 */
[----:B------:R-:W-:Y:S02]  /*8a30*/  IADD3.X R3, R3, UR13, RZ, P1, !PT ;  /* 0x0000000d03037c10 */ /* 0x000fe40008ffe4ff */
[----:B------:R-:W-:Y:S02]  /*8a40*/  ISETP.GE.U32.AND P1, PT, R2, UR4, PT ;  /* 0x0000000402007c0c */ /* 0x000fe4000bf26070 */
[----:B------:R-:W-:-:S02]  /*8a50*/  LOP3.LUT R5, R5, R6, RZ, 0x3c, !PT ;  /* 0x0000000605057212 */ /* 0x000fc400078e3cff */
[----:B------:R-:W-:Y:S02]  /*8a60*/  ISETP.GE.U32.AND.EX P1, PT, R3, UR5, PT, P1 ;  /* 0x0000000503007c0c */ /* 0x000fe4000bf26110 */
[----:B0-----:R-:W-:Y:S01]  /*8a70*/  @P5 LEA R8, R9, R8, 0x18 ;  /* 0x0000000809085211 */ /* 0x001fe200078ec0ff */
[----:B------:R-:W-:-:S03]  /*8a80*/  IMAD.IADD R9, R13, 0x1, -R7 ;  /* 0x000000010d097824 */ /* 0x000fc600078e0a07 */
[----:B------:R0:W-:Y:S02]  /*8a90*/  @P5 SYNCS.ARRIVE.TRANS64.A1T0 RZ, [R8+URZ+0x88], RZ ;  /* 0x000088ff08ff59a7 */ /* 0x0001e4000810003f */
[----:B------:R-:W-:Y:S02]  /*8aa0*/  LEA.HI R9, R9, R7, RZ, 0x1f ;  /* 0x0000000709097211 */ /* 0x000fe400078ff8ff */
[----:B------:R-:W-:Y:S02]  /*8ab0*/  PRMT R7, RZ, 0x7610, R7 ;  /* 0x00007610ff077816 */ /* 0x000fe40000000007 */
[----:B------:R-:W-:-:S04]  /*8ac0*/  SHF.R.U32.HI R6, RZ, 0x2, R9 ;  /* 0x00000002ff067819 */ /* 0x000fc80000011609 */
[----:B------:R-:W-:Y:S01]  /*8ad0*/  @P4 LOP3.LUT R5, R5, 0x1, R6, 0x78, !PT ;  /* 0x0000000105054812 */ /* 0x000fe200078e7806 */
[----:B------:R-:W-:Y:S02]  /*8ae0*/  IMAD R13, R6, -0x7, R13 ;  /* 0xfffffff9060d7824 */ /* 0x000fe400078e020d */
[----:B------:R-:W-:Y:S01]  /*8af0*/  IMAD.MOV.U32 R6, RZ, RZ, -0x1 ;  /* 0xffffffffff067424 */ /* 0x000fe200078e00ff */
[----:B0-----:R-:W-:Y:S06]  /*8b00*/  @P1 BRA `(.L_x_178) ;  /* 0x00000004004c1947 */ /* 0x001fec0003800000 */
[----:B------:R-:W-:Y:S01]  /*8b10*/  ULDC.64 UR4, c[0x0][0x628] ;  /* 0x00018a0000047ab9 */ /* 0x000fe20000000a00 */
[----:B------:R-:W0:Y:S01]  /*8b20*/  S2R R17, SR_CTAID.X ;  /* 0x0000000000117919 */ /* 0x000e220000002500 */
[----:B------:R-:W-:Y:S01]  /*8b30*/  ISETP.NE.U32.AND P1, PT, RZ, UR4, PT ;  /* 0x00000004ff007c0c */ /* 0x000fe2000bf25070 */
[----:B------:R-:W-:Y:S01]  /*8b40*/  ULDC UR7, c[0x0][0x630] ;  /* 0x00018c0000077ab9 */ /* 0x000fe20000000800 */
[----:B------:R-:W-:Y:S01]  /*8b50*/  IMAD.MOV.U32 R6, RZ, RZ, R2 ;  /* 0x000000ffff067224 */ /* 0x000fe200078e0002 */
[----:B------:R-:W1:Y:S01]  /*8b60*/  S2R R14, SR_CTAID.Y ;  /* 0x00000000000e7919 */ /* 0x000e620000002600 */
[----:B------:R-:W-:Y:S01]  /*8b70*/  ISETP.NE.AND.EX P1, PT, RZ, UR5, PT, P1 ;  /* 0x00000005ff007c0c */ /* 0x000fe2000bf25310 */
[----:B------:R-:W-:-:S12]  /*8b80*/  IMAD.MOV.U32 R7, RZ, RZ, R3 ;  /* 0x000000ffff077224 */ /* 0x000fd800078e0003 */
[----:B------:R-:W-:Y:S05]  /*8b90*/  @!P1 BRA `(.L_x_179) ;  /* 0x0000000000289947 */ /* 0x000fea0003800000 */
[----:B------:R-:W-:Y:S02]  /*8ba0*/  ULDC UR6, c[0x0][0x634] ;  /* 0x00018d0000067ab9 */ /* 0x000fe40000000800 */
[----:B------:R-:W-:-:S05]  /*8bb0*/  IADD3 R11, P1, R2, UR6, RZ ;  /* 0x00000006020b7c10 */ /* 0x000fca000ff3e0ff */
[----:B------:R-:W-:-:S04]  /*8bc0*/  IMAD.X R19, RZ, RZ, R3, P1 ;  /* 0x000000ffff137224 */ /* 0x000fc800008e0603 */
[----:B------:R-:W-:-:S04]  /*8bd0*/  IMAD.WIDE.U32 R8, R19, UR4, RZ ;  /* 0x0000000413087c25 */ /* 0x000fc8000f8e00ff */
[----:B------:R-:W-:-:S04]  /*8be0*/  IMAD.WIDE.U32 R8, P1, R11, UR5, R8 ;  /* 0x000000050b087c25 */ /* 0x000fc8000f820008 */
[----:B------:R-:W-:-:S04]  /*8bf0*/  IMAD.WIDE.U32 R10, R11, UR4, RZ ;  /* 0x000000040b0a7c25 */ /* 0x000fc8000f8e00ff */
[----:B------:R-:W-:Y:S01]  /*8c00*/  IMAD.X R7, RZ, RZ, RZ, P1 ;  /* 0x000000ffff077224 */ /* 0x000fe200008e06ff */
[----:B------:R-:W-:Y:S01]  /*8c10*/  IADD3 RZ, P1, R11, R8, RZ ;  /* 0x000000080bff7210 */ /* 0x000fe20007f3e0ff */
[----:B------:R-:W-:-:S04]  /*8c20*/  IMAD.MOV.U32 R6, RZ, RZ, R9 ;  /* 0x000000ffff067224 */ /* 0x000fc800078e0009 */
[----:B------:R-:W-:-:S08]  /*8c30*/  IMAD.WIDE.U32.X R6, R19, UR5, R6, P1 ;  /* 0x0000000513067c25 */ /* 0x000fd000088e0406 */
.L_x_179:
[--C-:B------:R-:W-:Y:S01]  /*8c40*/  SHF.R.U64 R10, R6, UR7, R7.reuse ;  /* 0x00000007060a7c19 */ /* 0x100fe20008001207 */
[----:B------:R-:W-:Y:S01]  /*8c50*/  ULDC.64 UR4, c[0x0][0x620] ;  /* 0x0001880000047ab9 */ /* 0x000fe20000000a00 */
[----:B------:R-:W-:Y:S01]  /*8c60*/  SHF.R.U32.HI R6, RZ, UR7, R7 ;  /* 0x00000007ff067c19 */ /* 0x000fe20008011607 */
[----:B------:R-:W2:Y:S01]  /*8c70*/  LDC R22, c[0x0][0x144] ;  /* 0x00005100ff167b82 */ /* 0x000ea20000000800 */
[----:B------:R-:W-:Y:S01]  /*8c80*/  IADD3 R9, P1, RZ, -R10, RZ ;  /* 0x8000000aff097210 */ /* 0x000fe20007f3e0ff */
[----:B------:R-:W-:Y:S01]  /*8c90*/  ULDC.64 UR8, c[0x0][0x640] ;  /* 0x0001900000087ab9 */ /* 0x000fe20000000a00 */
[----:B0-----:R-:W-:Y:S01]  /*8ca0*/  I2FP.F32.U32 R11, R17 ;  /* 0x00000011000b7245 */ /* 0x001fe20000201000 */
[----:B------:R-:W-:Y:S02]  /*8cb0*/  ULDC UR6, c[0x0][0x608] ;  /* 0x0001820000067ab9 */ /* 0x000fe40000000800 */
[----:B------:R-:W-:Y:S01]  /*8cc0*/  IMAD.X R6, RZ, RZ, ~R6, P1 ;  /* 0x000000ffff067224 */ /* 0x000fe200008e0e06 */
[----:B------:R-:W-:Y:S01]  /*8cd0*/  ISETP.NE.U32.AND P1, PT, RZ, UR8, PT ;  /* 0x00000008ff007c0c */ /* 0x000fe2000bf25070 */
[----:B------:R-:W0:Y:S02]  /*8ce0*/  LDC R19, c[0x0][0x148] ;  /* 0x00005200ff137b82 */ /* 0x000e240000000800 */
[----:B------:R-:W-:Y:S01]  /*8cf0*/  IMAD R8, R6, UR4, RZ ;  /* 0x0000000406087c24 */ /* 0x000fe2000f8e02ff */
[----:B------:R-:W-:Y:S01]  /*8d00*/  ISETP.NE.AND.EX P1, PT, RZ, UR9, PT, P1 ;  /* 0x00000009ff007c0c */ /* 0x000fe2000bf25310 */
[----:B------:R-:W-:Y:S01]  /*8d10*/  IMAD.WIDE.U32 R6, R9, UR4, R2 ;  /* 0x0000000409067c25 */ /* 0x000fe2000f8e0002 */
[----:B------:R-:W-:-:S03]  /*8d20*/  ULDC UR4, c[0x0][0x150] ;  /* 0x0000540000047ab9 */ /* 0x000fc60000000800 */
[----:B------:R-:W-:Y:S02]  /*8d30*/  IMAD R9, R9, UR5, R8 ;  /* 0x0000000509097c24 */ /* 0x000fe4000f8e0208 */
[----:B------:R-:W-:Y:S01]  /*8d40*/  FMUL R8, R11, UR4 ;  /* 0x000000040b087c20 */ /* 0x000fe20008400000 */
[----:B------:R-:W-:Y:S01]  /*8d50*/  ULDC UR4, c[0x0][0x618] ;  /* 0x0001860000047ab9 */ /* 0x000fe20000000800 */
[----:B------:R-:W-:Y:S01]  /*8d60*/  ULDC UR5, c[0x0][0x154] ;  /* 0x0000550000057ab9 */ /* 0x000fe20000000800 */
[----:B------:R-:W-:-:S03]  /*8d70*/  IMAD.IADD R7, R7, 0x1, R9 ;  /* 0x0000000107077824 */ /* 0x000fc600078e0209 */
[----:B------:R-:W3:Y:S02]  /*8d80*/  F2I.U32.TRUNC.NTZ R8, R8 ;  /* 0x0000000800087305 */ /* 0x000ee4000020f000 */
[----:B------:R-:W-:Y:S02]  /*8d90*/  SHF.R.U64 R11, R6, UR4, R7 ;  /* 0x00000004060b7c19 */ /* 0x000fe40008001207 */
[----:B-1----:R-:W-:-:S05]  /*8da0*/  I2FP.F32.U32 R6, R14 ;  /* 0x0000000e00067245 */ /* 0x002fca0000201000 */
[----:B------:R-:W-:Y:S01]  /*8db0*/  FMUL R21, R6, UR5 ;  /* 0x0000000506157c20 */ /* 0x000fe20008400000 */
[----:B------:R-:W-:Y:S01]  /*8dc0*/  SHF.R.U32.HI R6, RZ, UR4, R7 ;  /* 0x00000004ff067c19 */ /* 0x000fe20008011607 */
[----:B------:R-:W-:-:S03]  /*8dd0*/  ULDC UR4, c[0x0][0x658] ;  /* 0x0001960000047ab9 */ /* 0x000fc60000000800 */
[--C-:B------:R-:W-:Y:S01]  /*8de0*/  SHF.R.U64 R20, R11, UR6, R6.reuse ;  /* 0x000000060b147c19 */ /* 0x100fe20008001206 */
[----:B------:R-:W1:Y:S01]  /*8df0*/  F2I.U32.TRUNC.NTZ R21, R21 ;  /* 0x0000001500157305 */ /* 0x000e62000020f000 */
[----:B------:R-:W-:Y:S01]  /*8e00*/  SHF.R.U32.HI R7, RZ, UR6, R6 ;  /* 0x00000006ff077c19 */ /* 0x000fe20008011606 */
[----:B---3--:R-:W-:-:S03]  /*8e10*/  IMAD.MOV R8, RZ, RZ, -R8 ;  /* 0x000000ffff087224 */ /* 0x008fc600078e0a08 */
[----:B------:R-:W-:Y:S01]  /*8e20*/  SHF.R.U64 R18, R20, UR4, R7 ;  /* 0x0000000414127c19 */ /* 0x000fe20008001207 */
[----:B--2---:R-:W-:Y:S01]  /*8e30*/  IMAD R17, R22, R8, R17 ;  /* 0x0000000816117224 */ /* 0x004fe200078e0211 */
[----:B------:R-:W-:-:S03]  /*8e40*/  SHF.R.U32.HI R23, RZ, UR4, R7 ;  /* 0x00000004ff177c19 */ /* 0x000fc60008011607 */
[----:B------:R-:W-:Y:S02]  /*8e50*/  IMAD.MOV.U32 R6, RZ, RZ, R18 ;  /* 0x000000ffff067224 */ /* 0x000fe400078e0012 */
[----:B------:R-:W-:Y:S01]  /*8e60*/  IMAD.MOV.U32 R7, RZ, RZ, R23 ;  /* 0x000000ffff077224 */ /* 0x000fe200078e0017 */
[----:B-1----:R-:W-:Y:S06]  /*8e70*/  @!P1 BRA `(.L_x_180) ;  /* 0x0000000000289947 */ /* 0x002fec0003800000 */
[----:B------:R-:W-:Y:S02]  /*8e80*/  ULDC UR4, c[0x0][0x64c] ;  /* 0x0001930000047ab9 */ /* 0x000fe40000000800 */
[----:B------:R-:W-:-:S05]  /*8e90*/  IADD3 R7, P1, R18, UR4, RZ ;  /* 0x0000000412077c10 */ /* 0x000fca000ff3e0ff */
[----:B------:R-:W-:-:S04]  /*8ea0*/  IMAD.X R23, RZ, RZ, R23, P1 ;  /* 0x000000ffff177224 */ /* 0x000fc800008e0617 */
[----:B------:R-:W-:-:S04]  /*8eb0*/  IMAD.WIDE.U32 R8, R23, UR8, RZ ;  /* 0x0000000817087c25 */ /* 0x000fc8000f8e00ff */
[----:B------:R-:W-:-:S04]  /*8ec0*/  IMAD.WIDE.U32 R8, P1, R7, UR9, R8 ;  /* 0x0000000907087c25 */ /* 0x000fc8000f820008 */
[----:B------:R-:W-:-:S04]  /*8ed0*/  IMAD.WIDE.U32 R6, R7, UR8, RZ ;  /* 0x0000000807067c25 */ /* 0x000fc8000f8e00ff */
[----:B------:R-:W-:Y:S01]  /*8ee0*/  IMAD.MOV.U32 R6, RZ, RZ, R9 ;  /* 0x000000ffff067224 */ /* 0x000fe200078e0009 */
[----:B------:R-:W-:Y:S01]  /*8ef0*/  IADD3 RZ, P4, R7, R8, RZ ;  /* 0x0000000807ff7210 */ /* 0x000fe20007f9e0ff */
[----:B------:R-:W-:-:S04]  /*8f00*/  IMAD.X R7, RZ, RZ, RZ, P1 ;  /* 0x000000ffff077224 */ /* 0x000fc800008e06ff */
[----:B------:R-:W-:-:S08]  /*8f10*/  IMAD.WIDE.U32.X R6, R23, UR9, R6, P4 ;  /* 0x0000000917067c25 */ /* 0x000fd0000a0e0406 */
.L_x_180:
[----:B------:R-:W-:Y:S01]  /*8f20*/  ULDC UR4, c[0x0][0x648] ;  /* 0x0001920000047ab9 */ /* 0x000fe20000000800 */
[----:B------:R-:W-:Y:S01]  /*8f30*/  LOP3.LUT R20, R20, UR17, RZ, 0xc0, !PT ;  /* 0x0000001114147c12 */ /* 0x000fe2000f8ec0ff */
[----:B------:R-:W-:Y:S01]  /*8f40*/  IMAD.MOV R21, RZ, RZ, -R21 ;  /* 0x000000ffff157224 */ /* 0x000fe200078e0a15 */
[----:B------:R-:W-:Y:S01]  /*8f50*/  SHF.R.U64 R7, R6, UR4, R7 ;  /* 0x0000000406077c19 */ /* 0x000fe20008001207 */
[----:B------:R-:W-:Y:S01]  /*8f60*/  ULDC UR4, c[0x0][0x638] ;  /* 0x00018e0000047ab9 */ /* 0x000fe20000000800 */
[----:B------:R-:W-:Y:S01]  /*8f70*/  LOP3.LUT R11, R11, UR16, RZ, 0xc0, !PT ;  /* 0x000000100b0b7c12 */ /* 0x000fe2000f8ec0ff */
[----:B0-----:R-:W-:Y:S01]  /*8f80*/  @P2 IMAD R17, R19, R21, R14 ;  /* 0x0000001513112224 */ /* 0x001fe200078e020e */
[----:B------:R-:W-:Y:S01]  /*8f90*/  ULDC UR5, c[0x0][0x610] ;  /* 0x0001840000057ab9 */ /* 0x000fe20000000800 */
[----:B------:R-:W-:Y:S02]  /*8fa0*/  IMAD.MOV R9, RZ, RZ, -R7 ;  /* 0x000000ffff097224 */ /* 0x000fe400078e0a07 */
[----:B------:R-:W-:-:S02]  /*8fb0*/  IMAD R20, R7, UR18, R20 ;  /* 0x0000001207147c24 */ /* 0x000fc4000f8e0214 */
[----:B------:R-:W-:Y:S01]  /*8fc0*/  IMAD R18, R9, UR4, R18 ;  /* 0x0000000409127c24 */ /* 0x000fe2000f8e0212 */
[----:B------:R-:W-:Y:S01]  /*8fd0*/  ULDC UR4, c[0x0][0x600] ;  /* 0x0001800000047ab9 */ /* 0x000fe20000000800 */
[----:B------:R-:W-:Y:S02]  /*8fe0*/  IMAD R17, R20, UR5, R17 ;  /* 0x0000000514117c24 */ /* 0x000fe4000f8e0211 */
[----:B------:R-:W-:Y:S02]  /*8ff0*/  IMAD R18, R18, UR4, R11 ;  /* 0x0000000412127c24 */ /* 0x000fe4000f8e020b */
[----:B------:R-:W-:Y:S02]  /*9000*/  IMAD.MOV.U32 R7, RZ, RZ, 0x1 ;  /* 0x00000001ff077424 */ /* 0x000fe400078e00ff */
[----:B------:R-:W-:Y:S01]  /*9010*/  IMAD.MOV.U32 R6, RZ, RZ, R10 ;  /* 0x000000ffff067224 */ /* 0x000fe200078e000a */
[----:B------:R-:W-:Y:S02]  /*9020*/  SEL R14, R18, R17, !P2 ;  /* 0x00000011120e7207 */ /* 0x000fe40005000000 */
[----:B------:R-:W-:-:S07]  /*9030*/  SEL R11, R17, R18, !P2 ;  /* 0x00000012110b7207 */ /* 0x000fce0005000000 */
.L_x_178:
[----:B------:R-:W-:Y:S05]  /*9040*/  BSYNC B1 ;  /* 0x0000000000017941 */ /* 0x000fea0003800000 */
.L_x_177:
[----:B------:R-:W-:-:S13]  /*9050*/  LOP3.LUT P1, RZ, R7, 0xff, RZ, 0xc0, !PT ;  /* 0x000000ff07ff7812 */ /* 0x000fda000782c0ff */
[----:B------:R-:W-:Y:S05]  /*9060*/  @P1 BRA `(.L_x_181) ;  /* 0xfffffff4004c1947 */ /* 0x000fea000383ffff */
[----:B------:R-:W-:Y:S05]  /*9070*/  BSYNC B0 ;  /* 0x0000000000007941 */ /* 0x000fea0003800000 */
.L_x_169:
[----:B------:R-:W-:-:S03]  /*9080*/  UMOV UR4, 0xffffffff ;  /* 0xffffffff00047882 */ /* 0x000fc60000000000 */
[----:B------:R-:W-:Y:S05]  /*9090*/  BRA.DIV UR4, `(.L_x_182) ;  /* 0x0000000604887947 */ /* 0x000fea000b800000 */
[----:B------:R-:W-:-:S13]  /*90a0*/  ELECT P0, URZ, PT ;  /* 0x00000000003f782f */ /* 0x000fda0003800000 */
.L_x_199:
[----:B------:R-:W-:Y:S04]  /*90b0*/  BSSY B0, `(.L_x_183) ;  /* 0x0000046000007945 */ /* 0x000fe80003800000 */
[----:B------:R-:W-:Y:S05]  /*90c0*/  @!P0 BRA `(.L_x_184) ;  /* 0x0000000400108947 */ /* 0x000fea0003800000 */
[----:B------:R-:W-:-:S04]  /*90d0*/  LOP3.LUT R4, R4, 0x2, RZ, 0xfc, !PT ;  /* 0x0000000204047812 */ /* 0x000fc800078efcff */
[----:B------:R-:W-:-:S13]  /*90e0*/  ISETP.NE.AND P0, PT, R4, 0x3, PT ;  /* 0x000000030400780c */ /* 0x000fda0003f05270 */
[----:B------:R-:W-:Y:S05]  /*90f0*/  @!P0 BRA `(.L_x_185) ;  /* 0x0000000000048947 */ /* 0x000fea0003800000 */
[----:B------:R-:W-:Y:S01]  /*9100*/  BPT.TRAP 0x1 ;  /* 0x000000040000795c */ /* 0x000fe20000300000 */
.L_x_185:
[----:B------:R-:W0:Y:S01]  /*9110*/  S2R R3, SR_CgaCtaId ;  /* 0x0000000000037919 */ /* 0x000e220000008800 */
[----:B------:R-:W-:-:S04]  /*9120*/  MOV R0, 0x400 ;  /* 0x0000040000007802 */ /* 0x000fc80000000f00 */
[----:B0-----:R-:W-:Y:S02]  /*9130*/  LEA R0, R3, R0, 0x18 ;  /* 0x0000000003007211 */ /* 0x001fe400078ec0ff */
[----:B------:R-:W-:-:S03]  /*9140*/  SHF.L.U32 R3, R5, 0x1f, RZ ;  /* 0x0000001f05037819 */ /* 0x000fc600000006ff */
[----:B------:R-:W-:-:S04]  /*9150*/  VIADD R0, R0, 0x38 ;  /* 0x0000003800007836 */ /* 0x000fc80000000000 */
[C---:B------:R-:W-:Y:S02]  /*9160*/  IMAD R6, R13.reuse, 0x8, R0 ;  /* 0x000000080d067824 */ /* 0x040fe400078e0200 */
[----:B------:R-:W-:Y:S02]  /*9170*/  VIADD R13, R13, 0x1 ;  /* 0x000000010d0d7836 */ /* 0x000fe40000000000 */
[----:B------:R-:W0:Y:S03]  /*9180*/  SYNCS.PHASECHK.TRANS64.TRYWAIT P0, [R6+URZ], R3 ;  /* 0x00000003060075a7 */ /* 0x000e26000800017f */
[----:B------:R-:W-:-:S04]  /*9190*/  ISETP.NE.AND P1, PT, R13, 0x7, PT ;  /* 0x000000070d00780c */ /* 0x000fc80003f25270 */
[----:B------:R-:W-:Y:S02]  /*91a0*/  SEL R2, RZ, 0x1, P1 ;  /* 0x00000001ff027807 */ /* 0x000fe40000800000 */
[----:B------:R-:W-:Y:S02]  /*91b0*/  SEL R13, R13, RZ, P1 ;  /* 0x000000ff0d0d7207 */ /* 0x000fe40000800000 */
[----:B------:R-:W-:-:S03]  /*91c0*/  LOP3.LUT R8, R5, R2, RZ, 0x3c, !PT ;  /* 0x0000000205087212 */ /* 0x000fc600078e3cff */
[----:B------:R-:W-:Y:S01]  /*91d0*/  IMAD R7, R13, 0x8, R0 ;  /* 0x000000080d077824 */ /* 0x000fe200078e0200 */
[----:B------:R-:W-:Y:S01]  /*91e0*/  SHF.L.U32 R4, R8, 0x1f, RZ ;  /* 0x0000001f08047819 */ /* 0x000fe200000006ff */
[----:B0-----:R-:W-:Y:S06]  /*91f0*/  @!P0 BRA `(.L_x_186) ;  /* 0x0000000400548947 */ /* 0x001fec0003800000 */
.L_x_200:
[----:B------:R-:W1:Y:S01]  /*9200*/  SYNCS.PHASECHK.TRANS64.TRYWAIT P0, [R7+URZ], R4 ;  /* 0x00000004070075a7 */ /* 0x000e62000800017f */
[----:B------:R-:W-:-:S05]  /*9210*/  VIADD R2, R13, 0x1 ;  /* 0x000000010d027836 */ /* 0x000fca0000000000 */
[----:B------:R-:W-:-:S04]  /*9220*/  ISETP.NE.AND P1, PT, R2, 0x7, PT ;  /* 0x000000070200780c */ /* 0x000fc80003f25270 */
[----:B0-----:R-:W-:Y:S02]  /*9230*/  SEL R3, RZ, 0x1, P1 ;  /* 0x00000001ff037807 */ /* 0x001fe40000800000 */
[----:B------:R-:W-:Y:S02]  /*9240*/  SEL R9, R2, RZ, P1 ;  /* 0x000000ff02097207 */ /* 0x000fe40000800000 */
[----:B------:R-:W-:-:S03]  /*9250*/  LOP3.LUT R8, R8, R3, RZ, 0x3c, !PT ;  /* 0x0000000308087212 */ /* 0x000fc600078e3cff */
[----:B------:R-:W-:Y:S01]  /*9260*/  IMAD R6, R9, 0x8, R0 ;  /* 0x0000000809067824 */ /* 0x000fe200078e0200 */
[----:B------:R-:W-:Y:S01]  /*9270*/  SHF.L.U32 R5, R8, 0x1f, RZ ;  /* 0x0000001f08057819 */ /* 0x000fe200000006ff */
[----:B-1----:R-:W-:Y:S06]  /*9280*/  @!P0 BRA `(.L_x_187) ;  /* 0x0000000400448947 */ /* 0x002fec0003800000 */
.L_x_201:
[----:B------:R-:W1:Y:S01]  /*9290*/  SYNCS.PHASECHK.TRANS64.TRYWAIT P0, [R6+URZ], R5 ;  /* 0x00000005060075a7 */ /* 0x000e62000800017f */
[----:B------:R-:W-:-:S05]  /*92a0*/  VIADD R2, R9, 0x1 ;  /* 0x0000000109027836 */ /* 0x000fca0000000000 */
[----:B------:R-:W-:-:S04]  /*92b0*/  ISETP.NE.AND P1, PT, R2, 0x7, PT ;  /* 0x000000070200780c */ /* 0x000fc80003f25270 */
[----:B------:R-:W-:Y:S02]  /*92c0*/  SEL R3, RZ, 0x1, P1 ;  /* 0x00000001ff037807 */ /* 0x000fe40000800000 */
[----:B0-----:R-:W-:Y:S02]  /*92d0*/  SEL R7, R2, RZ, P1 ;  /* 0x000000ff02077207 */ /* 0x001fe40000800000 */
[----:B------:R-:W-:-:S03]  /*92e0*/  LOP3.LUT R8, R8, R3, RZ, 0x3c, !PT ;  /* 0x0000000308087212 */ /* 0x000fc600078e3cff */
[----:B------:R-:W-:Y:S01]  /*92f0*/  IMAD R9, R7, 0x8, R0 ;  /* 0x0000000807097824 */ /* 0x000fe200078e0200 */
[----:B------:R-:W-:Y:S01]  /*9300*/  SHF.L.U32 R4, R8, 0x1f, RZ ;  /* 0x0000001f08047819 */ /* 0x000fe200000006ff */
[----:B-1----:R-:W-:Y:S06]  /*9310*/  @!P0 BRA `(.L_x_188) ;  /* 0x0000000400348947 */ /* 0x002fec0003800000 */
.L_x_202:
[----:B------:R-:W1:Y:S01]  /*9320*/  SYNCS.PHASECHK.TRANS64.TRYWAIT P0, [R9+URZ], R4 ;  /* 0x00000004090075a7 */ /* 0x000e62000800017f */
[----:B------:R-:W-:-:S05]  /*9330*/  VIADD R2, R7, 0x1 ;  /* 0x0000000107027836 */ /* 0x000fca0000000000 */
[----:B------:R-:W-:-:S04]  /*9340*/  ISETP.NE.AND P1, PT, R2, 0x7, PT ;  /* 0x000000070200780c */ /* 0x000fc80003f25270 */
[----:B------:R-:W-:Y:S02]  /*9350*/  SEL R3, RZ, 0x1, P1 ;  /* 0x00000001ff037807 */ /* 0x000fe40000800000 */
[----:B------:R-:W-:Y:S02]  /*9360*/  SEL R7, R2, RZ, P1 ;  /* 0x000000ff02077207 */ /* 0x000fe40000800000 */
[----:B------:R-:W-:-:S03]  /*9370*/  LOP3.LUT R8, R8, R3, RZ, 0x3c, !PT ;  /* 0x0000000308087212 */ /* 0x000fc600078e3cff */
[----:B------:R-:W-:Y:S01]  /*9380*/  IMAD R10, R7, 0x8, R0 ;  /* 0x00000008070a7824 */ /* 0x000fe200078e0200 */
[----:B0-----:R-:W-:Y:S01]  /*9390*/  SHF.L.U32 R5, R8, 0x1f, RZ ;  /* 0x0000001f08057819 */ /* 0x001fe200000006ff */
[----:B-1----:R-:W-:Y:S06]  /*93a0*/  @!P0 BRA `(.L_x_189) ;  /* 0x0000000400248947 */ /* 0x002fec0003800000 */
.L_x_203:
[----:B------:R-:W1:Y:S01]  /*93b0*/  SYNCS.PHASECHK.TRANS64.TRYWAIT P0, [R10+URZ], R5 ;  /* 0x000000050a0075a7 */ /* 0x000e62000800017f */
[----:B------:R-:W-:-:S05]  /*93c0*/  VIADD R2, R7, 0x1 ;  /* 0x0000000107027836 */ /* 0x000fca0000000000 */
[----:B------:R-:W-:-:S04]  /*93d0*/  ISETP.NE.AND P1, PT, R2, 0x7, PT ;  /* 0x000000070200780c */ /* 0x000fc80003f25270 */
[----:B------:R-:W-:Y:S02]  /*93e0*/  SEL R3, RZ, 0x1, P1 ;  /* 0x00000001ff037807 */ /* 0x000fe40000800000 */
[----:B------:R-:W-:Y:S02]  /*93f0*/  SEL R7, R2, RZ, P1 ;  /* 0x000000ff02077207 */ /* 0x000fe40000800000 */
[----:B0-----:R-:W-:-:S03]  /*9400*/  LOP3.LUT R9, R8, R3, RZ, 0x3c, !PT ;  /* 0x0000000308097212 */ /* 0x001fc600078e3cff */
[----:B------:R-:W-:Y:S01]  /*9410*/  IMAD R11, R7, 0x8, R0 ;  /* 0x00000008070b7824 */ /* 0x000fe200078e0200 */
[----:B------:R-:W-:Y:S01]  /*9420*/  SHF.L.U32 R6, R9, 0x1f, RZ ;  /* 0x0000001f09067819 */ /* 0x000fe200000006ff */
[----:B-1----:R-:W-:Y:S06]  /*9430*/  @!P0 BRA `(.L_x_190) ;  /* 0x0000000400148947 */ /* 0x002fec0003800000 */
.L_x_204:
[----:B------:R-:W1:Y:S01]  /*9440*/  SYNCS.PHASECHK.TRANS64.TRYWAIT P0, [R11+URZ], R6 ;  /* 0x000000060b0075a7 */ /* 0x000e62000800017f */
[----:B------:R-:W-:-:S05]  /*9450*/  VIADD R2, R7, 0x1 ;  /* 0x0000000107027836 */ /* 0x000fca0000000000 */
[----:B------:R-:W-:-:S04]  /*9460*/  ISETP.NE.AND P1, PT, R2, 0x7, PT ;  /* 0x000000070200780c */ /* 0x000fc80003f25270 */
[----:B------:R-:W-:Y:S02]  /*9470*/  SEL R4, RZ, 0x1, P1 ;  /* 0x00000001ff047807 */ /* 0x000fe40000800000 */
[----:B------:R-:W-:Y:S02]  /*9480*/  SEL R3, R2, RZ, P1 ;  /* 0x000000ff02037207 */ /* 0x000fe40000800000 */
[----:B------:R-:W-:Y:S01]  /*9490*/  LOP3.LUT R4, R9, R4, RZ, 0x3c, !PT ;  /* 0x0000000409047212 */ /* 0x000fe200078e3cff */
[----:B-1----:R-:W-:Y:S06]  /*94a0*/  @!P0 BRA `(.L_x_191) ;  /* 0x00000004000c8947 */ /* 0x002fec0003800000 */
.L_x_205:
[----:B------:R-:W-:Y:S01]  /*94b0*/  IMAD R3, R3, 0x8, R0 ;  /* 0x0000000803037824 */ /* 0x000fe200078e0200 */
[----:B------:R-:W-:-:S07]  /*94c0*/  SHF.L.U32 R0, R4, 0x1f, RZ ;  /* 0x0000001f04007819 */ /* 0x000fce00000006ff */
.L_x_192:
[----:B--2---:R2:W3:Y:S02]  /*94d0*/  SYNCS.PHASECHK.TRANS64.TRYWAIT P0, [R3+URZ], R0 ;  /* 0x00000000030075a7 */ /* 0x0044e4000800017f */
[----:B---3--:R-:W-:Y:S05]  /*94e0*/  @!P0 NANOSLEEP.SYNCS 0x989680 ;  /* 0x009896800000895d */ /* 0x008fea0003900000 */
[----:B------:R-:W3:Y:S02]  /*94f0*/  @!P0 SYNCS.PHASECHK.TRANS64 P0, [R3+URZ], R0 ;  /* 0x00000000030085a7 */ /* 0x000ee4000800007f */
[----:B---3--:R-:W-:Y:S05]  /*9500*/  @!P0 BRA `(.L_x_192) ;  /* 0xfffffffc00f08947 */ /* 0x008fea000383ffff */
.L_x_184:
[----:B------:R-:W-:Y:S05]  /*9510*/  BSYNC B0 ;  /* 0x0000000000007941 */ /* 0x000fea0003800000 */
.L_x_183:
[----:B------:R-:W-:Y:S05]  /*9520*/  EXIT ;  /* 0x000000000000794d */ /* 0x000fea0003800000 */
.L_x_17:
[----:B-1----:R-:W-:-:S04]  /*9530*/  IMAD.U32 R11, RZ, RZ, UR6 ;  /* 0x00000006ff0b7e24 */ /* 0x002fc8000f8e00ff */
[----:B------:R1:W4:Y:S03]  /*9540*/  SYNCS.PHASECHK.TRANS64.TRYWAIT P0, [R11+URZ], R10 ;  /* 0x0000000a0b0075a7 */ /* 0x000326000800017f */
[----:B----4-:R-:W-:Y:S05]  /*9550*/  @!P0 NANOSLEEP.SYNCS 0x989680 ;  /* 0x009896800000895d */ /* 0x010fea0003900000 */
[----:B------:R-:W4:Y:S02]  /*9560*/  @!P0 SYNCS.PHASECHK.TRANS64 P0, [R11+URZ], R10 ;  /* 0x0000000a0b0085a7 */ /* 0x000f24000800007f */
[----:B----4-:R-:W-:Y:S05]  /*9570*/  @!P0 BRA `(.L_x_17) ;  /* 0xfffffffc00ec8947 */ /* 0x010fea000383ffff */
[----:B------:R-:W-:Y:S05]  /*9580*/  BRA `(.L_x_16) ;  /* 0xffffff8000087947 */ /* 0x000fea000383ffff */
.L_x_23:
[----:B-1----:R-:W-:-:S04]  /*9590*/  IMAD.U32 R140, RZ, RZ, UR12 ;  /* 0x0000000cff8c7e24 */ /* 0x002fc8000f8e00ff */
[----:B------:R1:W4:Y:S03]  /*95a0*/  SYNCS.PHASECHK.TRANS64.TRYWAIT P0, [R140+URZ], R11 ;  /* 0x0000000b8c0075a7 */ /* 0x000326000800017f */
[----:B----4-:R-:W-:Y:S05]  /*95b0*/  @!P0 NANOSLEEP.SYNCS 0x989680 ;  /* 0x009896800000895d */ /* 0x010fea0003900000 */
[----:B------:R-:W4:Y:S02]  /*95c0*/  @!P0 SYNCS.PHASECHK.TRANS64 P0, [R140+URZ], R11 ;  /* 0x0000000b8c0085a7 */ /* 0x000f24000800007f */
[----:B----4-:R-:W-:Y:S05]  /*95d0*/  @!P0 BRA `(.L_x_23) ;  /* 0xfffffffc00ec8947 */ /* 0x010fea000383ffff */
[----:B------:R-:W-:Y:S05]  /*95e0*/  BRA `(.L_x_22) ;  /* 0xffffff88007c7947 */ /* 0x000fea000383ffff */
.L_x_170:
[----:B------:R-:W-:Y:S01]  /*95f0*/  BSSY B1, `(.L_x_193) ;  /* 0x0000006000017945 */ /* 0x000fe20003800000 */
[----:B------:R-:W-:-:S07]  /*9600*/  IMAD.MOV.U32 R7, RZ, RZ, -0x1 ;  /* 0xffffffffff077424 */ /* 0x000fce00078e00ff */
[----:B------:R-:W-:Y:S05]  /*9610*/  WARPSYNC.COLLECTIVE R7, `(.L_x_194) ;  /* 0x00000000070c7348 */ /* 0x000fea0003c00000 */
[----:B------:R-:W-:Y:S02]  /*9620*/  ELECT P1, UR62, PT ;  /* 0x00000000003e782f */ /* 0x000fe40003820000 */
[----:B------:R-:W-:Y:S01]  /*9630*/  MOV R7, UR62 ;  /* 0x0000003e00077c02 */ /* 0x000fe20008000f00 */
[----:B------:R-:W-:Y:S10]  /*9640*/  ENDCOLLECTIVE ;  /* 0x000000000000791b */ /* 0x000ff40003800000 */
.L_x_194:
[----:B------:R-:W-:Y:S05]  /*9650*/  BSYNC B1 ;  /* 0x0000000000017941 */ /* 0x000fea0003800000 */
.L_x_193:
[----:B------:R-:W-:Y:S05]  /*9660*/  BRA `(.L_x_195) ;  /* 0xffffffec00d87947 */ /* 0x000fea000383ffff */
.L_x_173:
[----:B-1----:R1:W2:Y:S02]  /*9670*/  SYNCS.PHASECHK.TRANS64.TRYWAIT P1, [R19+URZ+0x38], R10 ;  /* 0x0000380a130075a7 */ /* 0x0022a4000802017f */
[----:B--2---:R-:W-:Y:S05]  /*9680*/  @!P1 NANOSLEEP.SYNCS 0x989680 ;  /* 0x009896800000995d */ /* 0x004fea0003900000 */
[----:B------:R-:W2:Y:S02]  /*9690*/  @!P1 SYNCS.PHASECHK.TRANS64 P1, [R19+URZ+0x38], R10 ;  /* 0x0000380a130095a7 */ /* 0x000ea4000802007f */
[----:B--2---:R-:W-:Y:S05]  /*96a0*/  @!P1 BRA `(.L_x_173) ;  /* 0xfffffffc00f09947 */ /* 0x004fea000383ffff */
[----:B------:R-:W-:Y:S05]  /*96b0*/  BRA `(.L_x_196) ;  /* 0xfffffff0000c7947 */ /* 0x000fea000383ffff */
.L_x_182:
[----:B------:R-:W-:Y:S01]  /*96c0*/  BSSY B0, `(.L_x_197) ;  /* 0x0000006000007945 */ /* 0x000fe20003800000 */
[----:B------:R-:W-:-:S07]  /*96d0*/  IMAD.MOV.U32 R7, RZ, RZ, -0x1 ;  /* 0xffffffffff077424 */ /* 0x000fce00078e00ff */
[----:B------:R-:W-:Y:S05]  /*96e0*/  WARPSYNC.COLLECTIVE R7, `(.L_x_198) ;  /* 0x00000000070c7348 */ /* 0x000fea0003c00000 */
[----:B------:R-:W-:Y:S02]  /*96f0*/  ELECT P1, UR62, PT ;  /* 0x00000000003e782f */ /* 0x000fe40003820000 */
[----:B------:R-:W-:Y:S01]  /*9700*/  MOV R7, UR62 ;  /* 0x0000003e00077c02 */ /* 0x000fe20008000f00 */
[----:B------:R-:W-:Y:S10]  /*9710*/  ENDCOLLECTIVE ;  /* 0x000000000000791b */ /* 0x000ff40003800000 */
.L_x_198:
[----:B------:R-:W-:Y:S05]  /*9720*/  BSYNC B0 ;  /* 0x0000000000007941 */ /* 0x000fea0003800000 */
.L_x_197:
[----:B------:R-:W-:Y:S01]  /*9730*/  PLOP3.LUT P0, PT, P1, PT, PT, 0x80, 0x0 ;  /* 0x000000000000781c */ /* 0x000fe20000f0f070 */
[----:B------:R-:W-:-:S12]  /*9740*/  BRA `(.L_x_199) ;  /* 0xfffffff800587947 */ /* 0x000fd8000383ffff */
.L_x_186:
[----:B0-----:R0:W1:Y:S02]  /*9750*/  SYNCS.PHASECHK.TRANS64.TRYWAIT P0, [R6+URZ], R3 ;  /* 0x00000003060075a7 */ /* 0x001064000800017f */
[----:B-1----:R-:W-:Y:S05]  /*9760*/  @!P0 NANOSLEEP.SYNCS 0x989680 ;  /* 0x009896800000895d */ /* 0x002fea0003900000 */
[----:B------:R-:W1:Y:S02]  /*9770*/  @!P0 SYNCS.PHASECHK.TRANS64 P0, [R6+URZ], R3 ;  /* 0x00000003060085a7 */ /* 0x000e64000800007f */
[----:B-1----:R-:W-:Y:S05]  /*9780*/  @!P0 BRA `(.L_x_186) ;  /* 0xfffffffc00f08947 */ /* 0x002fea000383ffff */
[----:B------:R-:W-:Y:S05]  /*9790*/  BRA `(.L_x_200) ;  /* 0xfffffff800987947 */ /* 0x000fea000383ffff */
.L_x_187:
[----:B0-----:R0:W1:Y:S02]  /*97a0*/  SYNCS.PHASECHK.TRANS64.TRYWAIT P0, [R7+URZ], R4 ;  /* 0x00000004070075a7 */ /* 0x001064000800017f */
[----:B-1----:R-:W-:Y:S05]  /*97b0*/  @!P0 NANOSLEEP.SYNCS 0x989680 ;  /* 0x009896800000895d */ /* 0x002fea0003900000 */
[----:B------:R-:W1:Y:S02]  /*97c0*/  @!P0 SYNCS.PHASECHK.TRANS64 P0, [R7+URZ], R4 ;  /* 0x00000004070085a7 */ /* 0x000e64000800007f */
[----:B-1----:R-:W-:Y:S05]  /*97d0*/  @!P0 BRA `(.L_x_187) ;  /* 0xfffffffc00f08947 */ /* 0x002fea000383ffff */
[----:B------:R-:W-:Y:S05]  /*97e0*/  BRA `(.L_x_201) ;  /* 0xfffffff800a87947 */ /* 0x000fea000383ffff */
.L_x_188:
[----:B0-----:R0:W1:Y:S02]  /*97f0*/  SYNCS.PHASECHK.TRANS64.TRYWAIT P0, [R6+URZ], R5 ;  /* 0x00000005060075a7 */ /* 0x001064000800017f */
[----:B-1----:R-:W-:Y:S05]  /*9800*/  @!P0 NANOSLEEP.SYNCS 0x989680 ;  /* 0x009896800000895d */ /* 0x002fea0003900000 */
[----:B------:R-:W1:Y:S02]  /*9810*/  @!P0 SYNCS.PHASECHK.TRANS64 P0, [R6+URZ], R5 ;  /* 0x00000005060085a7 */ /* 0x000e64000800007f */
[----:B-1----:R-:W-:Y:S05]  /*9820*/  @!P0 BRA `(.L_x_188) ;  /* 0xfffffffc00f08947 */ /* 0x002fea000383ffff */
[----:B------:R-:W-:Y:S05]  /*9830*/  BRA `(.L_x_202) ;  /* 0xfffffff800b87947 */ /* 0x000fea000383ffff */
.L_x_189:
[----:B0-----:R0:W1:Y:S02]  /*9840*/  SYNCS.PHASECHK.TRANS64.TRYWAIT P0, [R9+URZ], R4 ;  /* 0x00000004090075a7 */ /* 0x001064000800017f */
[----:B-1----:R-:W-:Y:S05]  /*9850*/  @!P0 NANOSLEEP.SYNCS 0x989680 ;  /* 0x009896800000895d */ /* 0x002fea0003900000 */
[----:B------:R-:W1:Y:S02]  /*9860*/  @!P0 SYNCS.PHASECHK.TRANS64 P0, [R9+URZ], R4 ;  /* 0x00000004090085a7 */ /* 0x000e64000800007f */
[----:B-1----:R-:W-:Y:S05]  /*9870*/  @!P0 BRA `(.L_x_189) ;  /* 0xfffffffc00f08947 */ /* 0x002fea000383ffff */
[----:B------:R-:W-:Y:S05]  /*9880*/  BRA `(.L_x_203) ;  /* 0xfffffff800c87947 */ /* 0x000fea000383ffff */
.L_x_190:
[----:B0-----:R0:W1:Y:S02]  /*9890*/  SYNCS.PHASECHK.TRANS64.TRYWAIT P0, [R10+URZ], R5 ;  /* 0x000000050a0075a7 */ /* 0x001064000800017f */
[----:B-1----:R-:W-:Y:S05]  /*98a0*/  @!P0 NANOSLEEP.SYNCS 0x989680 ;  /* 0x009896800000895d */ /* 0x002fea0003900000 */
[----:B------:R-:W1:Y:S02]  /*98b0*/  @!P0 SYNCS.PHASECHK.TRANS64 P0, [R10+URZ], R5 ;  /* 0x000000050a0085a7 */ /* 0x000e64000800007f */
[----:B-1----:R-:W-:Y:S05]  /*98c0*/  @!P0 BRA `(.L_x_190) ;  /* 0xfffffffc00f08947 */ /* 0x002fea000383ffff */
[----:B------:R-:W-:Y:S05]  /*98d0*/  BRA `(.L_x_204) ;  /* 0xfffffff800d87947 */ /* 0x000fea000383ffff */
.L_x_191:
[----:B-1----:R1:W2:Y:S02]  /*98e0*/  SYNCS.PHASECHK.TRANS64.TRYWAIT P0, [R11+URZ], R6 ;  /* 0x000000060b0075a7 */ /* 0x0022a4000800017f */
[----:B--2---:R-:W-:Y:S05]  /*98f0*/  @!P0 NANOSLEEP.SYNCS 0x989680 ;  /* 0x009896800000895d */ /* 0x004fea0003900000 */
[----:B------:R-:W2:Y:S02]  /*9900*/  @!P0 SYNCS.PHASECHK.TRANS64 P0, [R11+URZ], R6 ;  /* 0x000000060b0085a7 */ /* 0x000ea4000800007f */
[----:B--2---:R-:W-:Y:S05]  /*9910*/  @!P0 BRA `(.L_x_191) ;  /* 0xfffffffc00f08947 */ /* 0x004fea000383ffff */
[----:B------:R-:W-:Y:S05]  /*9920*/  BRA `(.L_x_205) ;  /* 0xfffffff800e07947 */ /* 0x000fea000383ffff */
.L_x_206:
[----:B------:R-:W-:-:S00]  /*9930*/  BRA `(.L_x_206) ;  /* 0xfffffffc00fc7947 */ /* 0x000fc0000383ffff */
[----:B------:R-:W-:-:S00]  /*9940*/  NOP ;  /* 0x0000000000007918 */ /* 0x000fc00000000000 */
        /* <DEDUP_REMOVED lines=11> */
.L_x_207:


//--------------------- .nv.shared._ZN7cutlass13device_kernelINS_4gemm6kernel13GemmUniversalIN4cute5tupleIJiiiiEEENS1_10collective13CollectiveMmaINS1_37MainloopSm90TmaGmmaWarpSpecializedFP8ILi7ENS5_IJNS4_1CILi1EEESB_SB_EEENS1_35KernelTmaWarpSpecializedCooperativeEEENS5_IJNSA_ILi128EEESF_SF_EEENS_12float_e5m2_tENS5_IJlSB_lEEESH_SI_NS4_8TiledMMAINS4_8MMA_AtomIJNS4_4SM904GMMA31MMA_64x128x32_F32E5M2E5M2_SS_TNILNSM_7ScaleInE1ELSO_1EEEEEENS4_6LayoutINS5_IJNSA_ILi2EEESB_SB_EEENS5_IJSB_NSA_ILi0EEESU_EEEEENS5_IJNS4_10UnderscoreESX_SX_EEEEENS4_13SM90_TMA_LOADENS4_14ComposedLayoutINS4_7SwizzleILi3ELi4ELi3EEENS4_18smem_ptr_flag_bitsILi8EEENSR_INS5_IJNSA_ILi8EEESF_EEENS5_IJSF_SB_EEEEEEEvNS4_8identityES10_S1A_vS1B_EENS_8epilogue10collective6detail29Sm90TmaWarpSpecializedAdapterINS1E_15DefaultEpilogueISH_SI_SI_NS1D_6thread17LinearCombinationISH_Li1EffLNS1I_9ScaleType4KindE0ELNS_15FloatRoundStyleE2ESH_EENS1_15EpilogueDefaultEEEEEvvEEEEvNT_6ParamsE --------------------------
	.section	.nv.shared._ZN7cutlass13device_kernelINS_4gemm6kernel13GemmUniversalIN4cute5tupleIJiiiiEEENS1_10collective13CollectiveMmaINS1_37MainloopSm90TmaGmmaWarpSpecializedFP8ILi7ENS5_IJNS4_1CILi1EEESB_SB_EEENS1_35KernelTmaWarpSpecializedCooperativeEEENS5_IJNSA_ILi128EEESF_SF_EEENS_12float_e5m2_tENS5_IJlSB_lEEESH_SI_NS4_8TiledMMAINS4_8MMA_AtomIJNS4_4SM904GMMA31MMA_64x128x32_F32E5M2E5M2_SS_TNILNSM_7ScaleInE1ELSO_1EEEEEENS4_6LayoutINS5_IJNSA_ILi2EEESB_SB_EEENS5_IJSB_NSA_ILi0EEESU_EEEEENS5_IJNS4_10UnderscoreESX_SX_EEEEENS4_13SM90_TMA_LOADENS4_14ComposedLayoutINS4_7SwizzleILi3ELi4ELi3EEENS4_18smem_ptr_flag_bitsILi8EEENSR_INS5_IJNSA_ILi8EEESF_EEENS5_IJSF_SB_EEEEEEEvNS4_8identityES10_S1A_vS1B_EENS_8epilogue10collective6detail29Sm90TmaWarpSpecializedAdapterINS1E_15DefaultEpilogueISH_SI_SI_NS1D_6thread17LinearCombinationISH_Li1EffLNS1I_9ScaleType4KindE0ELNS_15FloatRoundStyleE2ESH_EENS1_15EpilogueDefaultEEEEEvvEEEEvNT_6ParamsE,"aw",@nobits
	.sectionflags	@""
	.align	16
	.zero		1024


//--------------------- .nv.shared.reserved.0     --------------------------
	.section	.nv.shared.reserved.0,"aw",@nobits
	.weak		__nv_reservedSMEM_offset_0_alias
	.size		__nv_reservedSMEM_offset_0_alias, 0, 0
	.other		__nv_reservedSMEM_offset_0_alias,@"STO_CUDA_RESERVED_SHARED STV_DEFAULT"
__nv_reservedSMEM_offset_0_alias:
	.zero		0


//--------------------- .nv.global                --------------------------
	.section	.nv.global,"aw",@nobits
.nv.global:
	.type		_ZN40_INTERNAL_24144db4_4_k_cu_db2c96c1_212254cute1_E,@object
	.size		_ZN40_INTERNAL_24144db4_4_k_cu_db2c96c1_212254cute1_E,(_ZN40_INTERNAL_24144db4_4_k_cu_db2c96c1_212254cuda3std3__45__cpo6cbeginE - _ZN40_INTERNAL_24144db4_4_k_cu_db2c96c1_212254cute1_E)
_ZN40_INTERNAL_24144db4_4_k_cu_db2c96c1_212254cute1_E:
	.zero		1
	.type		_ZN40_INTERNAL_24144db4_4_k_cu_db2c96c1_212254cuda3std3__45__cpo6cbeginE,@object
	.size		_ZN40_INTERNAL_24144db4_4_k_cu_db2c96c1_212254cuda3std3__45__cpo6cbeginE,(_ZN40_INTERNAL_24144db4_4_k_cu_db2c96c1_212254cuda3std3__48in_placeE - _ZN40_INTERNAL_24144db4_4_k_cu_db2c96c1_212254cuda3std3__45__cpo6cbeginE)
_ZN40_INTERNAL_24144db4_4_k_cu_db2c96c1_212254cuda3std3__45__cpo6cbeginE:
	.zero		1
	.type		_ZN40_INTERNAL_24144db4_4_k_cu_db2c96c1_212254cuda3std3__48in_placeE,@object
	.size		_ZN40_INTERNAL_24144db4_4_k_cu_db2c96c1_212254cuda3std3__48in_placeE,(_ZN40_INTERNAL_24144db4_4_k_cu_db2c96c1_212254cuda3std6ranges3__45__cpo9iter_moveE - _ZN40_INTERNAL_24144db4_4_k_cu_db2c96c1_212254cuda3std3__48in_placeE)
_ZN40_INTERNAL_24144db4_4_k_cu_db2c96c1_212254cuda3std3__48in_placeE:
	.zero		1
	.type		_ZN40_INTERNAL_24144db4_4_k_cu_db2c96c1_212254cuda3std6ranges3__45__cpo9iter_moveE,@object
	.size		_ZN40_INTERNAL_24144db4_4_k_cu_db2c96c1_212254cuda3std6ranges3__45__cpo9iter_moveE,(_ZN40_INTERNAL_24144db4_4_k_cu_db2c96c1_212254cuda3std3__45__cpo5beginE - _ZN40_INTERNAL_24144db4_4_k_cu_db2c96c1_212254cuda3std6ranges3__45__cpo9iter_moveE)
_ZN40_INTERNAL_24144db4_4_k_cu_db2c96c1_212254cuda3std6ranges3__45__cpo9iter_moveE:
	.zero		1
	.type		_ZN40_INTERNAL_24144db4_4_k_cu_db2c96c1_212254cuda3std3__45__cpo5beginE,@object
	.size		_ZN40_INTERNAL_24144db4_4_k_cu_db2c96c1_212254cuda3std3__45__cpo5beginE,(_ZN40_INTERNAL_24144db4_4_k_cu_db2c96c1_212254cuda3std3__442_GLOBAL__N__24144db4_4_k_cu_db2c96c1_212256ignoreE - _ZN40_INTERNAL_24144db4_4_k_cu_db2c96c1_212254cuda3std3__45__cpo5beginE)
_ZN40_INTERNAL_24144db4_4_k_cu_db2c96c1_212254cuda3std3__45__cpo5beginE:
	.zero		1
	.type		_ZN40_INTERNAL_24144db4_4_k_cu_db2c96c1_212254cuda3std3__442_GLOBAL__N__24144db4_4_k_cu_db2c96c1_212256ignoreE,@object
	.size		_ZN40_INTERNAL_24144db4_4_k_cu_db2c96c1_212254cuda3std3__442_GLOBAL__N__24144db4_4_k_cu_db2c96c1_212256ignoreE,(_ZN40_INTERNAL_24144db4_4_k_cu_db2c96c1_212254cute7productE - _ZN40_INTERNAL_24144db4_4_k_cu_db2c96c1_212254cuda3std3__442_GLOBAL__N__24144db4_4_k_cu_db2c96c1_212256ignoreE)
_ZN40_INTERNAL_24144db4_4_k_cu_db2c96c1_212254cuda3std3__442_GLOBAL__N__24144db4_4_k_cu_db2c96c1_212256ignoreE:
	.zero		1
	.type		_ZN40_INTERNAL_24144db4_4_k_cu_db2c96c1_212254cute7productE,@object
	.size		_ZN40_INTERNAL_24144db4_4_k_cu_db2c96c1_212254cute7productE,(_ZN40_INTERNAL_24144db4_4_k_cu_db2c96c1_212254cuda3std3__45__cpo3endE - _ZN40_INTERNAL_24144db4_4_k_cu_db2c96c1_212254cute7productE)
_ZN40_INTERNAL_24144db4_4_k_cu_db2c96c1_212254cute7productE:
	.zero		1
	.type		_ZN40_INTERNAL_24144db4_4_k_cu_db2c96c1_212254cuda3std3__45__cpo3endE,@object
	.size		_ZN40_INTERNAL_24144db4_4_k_cu_db2c96c1_212254cuda3std3__45__cpo3endE,(_ZN40_INTERNAL_24144db4_4_k_cu_db2c96c1_212254cuda3std3__419piecewise_constructE - _ZN40_INTERNAL_24144db4_4_k_cu_db2c96c1_212254cuda3std3__45__cpo3endE)
_ZN40_INTERNAL_24144db4_4_k_cu_db2c96c1_212254cuda3std3__45__cpo3endE:
	.zero		1
	.type		_ZN40_INTERNAL_24144db4_4_k_cu_db2c96c1_212254cuda3std3__419piecewise_constructE,@object
	.size		_ZN40_INTERNAL_24144db4_4_k_cu_db2c96c1_212254cuda3std3__419piecewise_constructE,(_ZN40_INTERNAL_24144db4_4_k_cu_db2c96c1_212254cuda3std3__45__cpo4cendE - _ZN40_INTERNAL_24144db4_4_k_cu_db2c96c1_212254cuda3std3__419piecewise_constructE)
_ZN40_INTERNAL_24144db4_4_k_cu_db2c96c1_212254cuda3std3__419piecewise_constructE:
	.zero		1
	.type		_ZN40_INTERNAL_24144db4_4_k_cu_db2c96c1_212254cuda3std3__45__cpo4cendE,@object
	.size		_ZN40_INTERNAL_24144db4_4_k_cu_db2c96c1_212254cuda3std3__45__cpo4cendE,(_ZN40_INTERNAL_24144db4_4_k_cu_db2c96c1_212254cuda3std6ranges3__45__cpo4swapE - _ZN40_INTERNAL_24144db4_4_k_cu_db2c96c1_212254cuda3std3__45__cpo4cendE)
_ZN40_INTERNAL_24144db4_4_k_cu_db2c96c1_212254cuda3std3__45__cpo4cendE:
	.zero		1
	.type		_ZN40_INTERNAL_24144db4_4_k_cu_db2c96c1_212254cuda3std6ranges3__45__cpo4swapE,@object
	.size		_ZN40_INTERNAL_24144db4_4_k_cu_db2c96c1_212254cuda3std6ranges3__45__cpo4swapE,(.L_7 - _ZN40_INTERNAL_24144db4_4_k_cu_db2c96c1_212254cuda3std6ranges3__45__cpo4swapE)
_ZN40_INTERNAL_24144db4_4_k_cu_db2c96c1_212254cuda3std6ranges3__45__cpo4swapE:
	.zero		1
.L_7:


//--------------------- .nv.constant0._ZN7cutlass13device_kernelINS_4gemm6kernel13GemmUniversalIN4cute5tupleIJiiiiEEENS1_10collective13CollectiveMmaINS1_37MainloopSm90TmaGmmaWarpSpecializedFP8ILi7ENS5_IJNS4_1CILi1EEESB_SB_EEENS1_35KernelTmaWarpSpecializedCooperativeEEENS5_IJNSA_ILi128EEESF_SF_EEENS_12float_e5m2_tENS5_IJlSB_lEEESH_SI_NS4_8TiledMMAINS4_8MMA_AtomIJNS4_4SM904GMMA31MMA_64x128x32_F32E5M2E5M2_SS_TNILNSM_7ScaleInE1ELSO_1EEEEEENS4_6LayoutINS5_IJNSA_ILi2EEESB_SB_EEENS5_IJSB_NSA_ILi0EEESU_EEEEENS5_IJNS4_10UnderscoreESX_SX_EEEEENS4_13SM90_TMA_LOADENS4_14ComposedLayoutINS4_7SwizzleILi3ELi4ELi3EEENS4_18smem_ptr_flag_bitsILi8EEENSR_INS5_IJNSA_ILi8EEESF_EEENS5_IJSF_SB_EEEEEEEvNS4_8identityES10_S1A_vS1B_EENS_8epilogue10collective6detail29Sm90TmaWarpSpecializedAdapterINS1E_15DefaultEpilogueISH_SI_SI_NS1D_6thread17LinearCombinationISH_Li1EffLNS1I_9ScaleType4KindE0ELNS_15FloatRoundStyleE2ESH_EENS1_15EpilogueDefaultEEEEEvvEEEEvNT_6ParamsE --------------------------
	.section	.nv.constant0._ZN7cutlass13device_kernelINS_4gemm6kernel13GemmUniversalIN4cute5tupleIJiiiiEEENS1_10collective13CollectiveMmaINS1_37MainloopSm90TmaGmmaWarpSpecializedFP8ILi7ENS5_IJNS4_1CILi1EEESB_SB_EEENS1_35KernelTmaWarpSpecializedCooperativeEEENS5_IJNSA_ILi128EEESF_SF_EEENS_12float_e5m2_tENS5_IJlSB_lEEESH_SI_NS4_8TiledMMAINS4_8MMA_AtomIJNS4_4SM904GMMA31MMA_64x128x32_F32E5M2E5M2_SS_TNILNSM_7ScaleInE1ELSO_1EEEEEENS4_6LayoutINS5_IJNSA_ILi2EEESB_SB_EEENS5_IJSB_NSA_ILi0EEESU_EEEEENS5_IJNS4_10UnderscoreESX_SX_EEEEENS4_13SM90_TMA_LOADENS4_14ComposedLayoutINS4_7SwizzleILi3ELi4ELi3EEENS4_18smem_ptr_flag_bitsILi8EEENSR_INS5_IJNSA_ILi8EEESF_EEENS5_IJSF_SB_EEEEEEEvNS4_8identityES10_S1A_vS1B_EENS_8epilogue10collective6detail29Sm90TmaWarpSpecializedAdapterINS1E_15DefaultEpilogueISH_SI_SI_NS1D_6thread17LinearCombinationISH_Li1EffLNS1I_9ScaleType4KindE0ELNS_15FloatRoundStyleE2ESH_EENS1_15EpilogueDefaultEEEEEvvEEEEvNT_6ParamsE,"a",@progbits
	.sectionflags	@""
	.align	4
.nv.constant0._ZN7cutlass13device_kernelINS_4gemm6kernel13GemmUniversalIN4cute5tupleIJiiiiEEENS1_10collective13CollectiveMmaINS1_37MainloopSm90TmaGmmaWarpSpecializedFP8ILi7ENS5_IJNS4_1CILi1EEESB_SB_EEENS1_35KernelTmaWarpSpecializedCooperativeEEENS5_IJNSA_ILi128EEESF_SF_EEENS_12float_e5m2_tENS5_IJlSB_lEEESH_SI_NS4_8TiledMMAINS4_8MMA_AtomIJNS4_4SM904GMMA31MMA_64x128x32_F32E5M2E5M2_SS_TNILNSM_7ScaleInE1ELSO_1EEEEEENS4_6LayoutINS5_IJNSA_ILi2EEESB_SB_EEENS5_IJSB_NSA_ILi0EEESU_EEEEENS5_IJNS4_10UnderscoreESX_SX_EEEEENS4_13SM90_TMA_LOADENS4_14ComposedLayoutINS4_7SwizzleILi3ELi4ELi3EEENS4_18smem_ptr_flag_bitsILi8EEENSR_INS5_IJNSA_ILi8EEESF_EEENS5_IJSF_SB_EEEEEEEvNS4_8identityES10_S1A_vS1B_EENS_8epilogue10collective6detail29Sm90TmaWarpSpecializedAdapterINS1E_15DefaultEpilogueISH_SI_SI_NS1D_6thread17LinearCombinationISH_Li1EffLNS1I_9ScaleType4KindE0ELNS_15FloatRoundStyleE2ESH_EENS1_15EpilogueDefaultEEEEEvvEEEEvNT_6ParamsE:
	.zero		1664


//--------------------- SYMBOLS --------------------------

	.type		.nv.reservedSmem.offset0,@object
	.size		.nv.reservedSmem.offset0,0x4
